//
// Generated by NVIDIA NVVM Compiler
//
// Compiler Build ID: CL-36424714
// Cuda compilation tools, release 13.0, V13.0.88
// Based on NVVM 20.0.0
//

.version 9.0
.target sm_100
.address_size 64

	// .globl	_Z34correlation_backward_input1_kernelPfPKfS1_iiii

.visible .entry _Z34correlation_backward_input1_kernelPfPKfS1_iiii(
	.param .u64 .ptr .align 1 _Z34correlation_backward_input1_kernelPfPKfS1_iiii_param_0,
	.param .u64 .ptr .align 1 _Z34correlation_backward_input1_kernelPfPKfS1_iiii_param_1,
	.param .u64 .ptr .align 1 _Z34correlation_backward_input1_kernelPfPKfS1_iiii_param_2,
	.param .u32 _Z34correlation_backward_input1_kernelPfPKfS1_iiii_param_3,
	.param .u32 _Z34correlation_backward_input1_kernelPfPKfS1_iiii_param_4,
	.param .u32 _Z34correlation_backward_input1_kernelPfPKfS1_iiii_param_5,
	.param .u32 _Z34correlation_backward_input1_kernelPfPKfS1_iiii_param_6
)
{
	.reg .pred 	%p<82>;
	.reg .b32 	%r<217>;
	.reg .b32 	%f<92>;
	.reg .b64 	%rd<69>;

	ld.param.u64 	%rd3, [_Z34correlation_backward_input1_kernelPfPKfS1_iiii_param_0];
	ld.param.u64 	%rd4, [_Z34correlation_backward_input1_kernelPfPKfS1_iiii_param_1];
	ld.param.u64 	%rd5, [_Z34correlation_backward_input1_kernelPfPKfS1_iiii_param_2];
	ld.param.u32 	%r98, [_Z34correlation_backward_input1_kernelPfPKfS1_iiii_param_3];
	ld.param.u32 	%r99, [_Z34correlation_backward_input1_kernelPfPKfS1_iiii_param_4];
	ld.param.u32 	%r100, [_Z34correlation_backward_input1_kernelPfPKfS1_iiii_param_5];
	ld.param.u32 	%r101, [_Z34correlation_backward_input1_kernelPfPKfS1_iiii_param_6];
	cvta.to.global.u64 	%rd1, %rd5;
	cvta.to.global.u64 	%rd2, %rd4;
	mov.u32 	%r1, %ctaid.x;
	mov.u32 	%r2, %ctaid.y;
	mov.u32 	%r3, %ctaid.z;
	mov.u32 	%r4, %tid.x;
	shl.b32 	%r5, %r101, 1;
	or.b32  	%r6, %r5, 1;
	mul.lo.s32 	%r7, %r100, %r99;
	neg.s32 	%r8, %r101;
	setp.lt.s32 	%p1, %r101, 0;
	mov.f32 	%f81, 0f00000000;
	@%p1 bra 	$L__BB0_41;
	mul.lo.s32 	%r102, %r99, %r1;
	mul.lo.s32 	%r103, %r102, %r6;
	mad.lo.s32 	%r104, %r103, %r6, %r2;
	mad.lo.s32 	%r9, %r104, %r100, %r3;
	and.b32  	%r10, %r101, 1;
	sub.s32 	%r11, 3, %r101;
	and.b32  	%r105, %r6, -8;
	neg.s32 	%r12, %r105;
	mad.lo.s32 	%r13, %r1, %r6, %r101;
	shl.b32 	%r14, %r7, 3;
	sub.s32 	%r15, %r3, %r101;
	add.s32 	%r16, %r15, 1;
	add.s32 	%r17, %r2, %r102;
	shl.b32 	%r18, %r98, 3;
	add.s32 	%r19, %r15, 2;
	add.s32 	%r20, %r15, 3;
	add.s32 	%r21, %r15, 4;
	add.s32 	%r22, %r15, 5;
	add.s32 	%r23, %r15, 6;
	add.s32 	%r24, %r15, 7;
	mul.lo.s32 	%r25, %r99, %r6;
	mov.f32 	%f81, 0f00000000;
	mov.u32 	%r194, %r8;
$L__BB0_2:
	setp.lt.u32 	%p2, %r5, 7;
	add.s32 	%r27, %r194, %r2;
	add.s32 	%r106, %r194, %r101;
	mad.lo.s32 	%r28, %r106, %r6, %r101;
	mul.lo.s32 	%r107, %r7, %r1;
	mad.lo.s32 	%r29, %r27, %r100, %r107;
	mov.u32 	%r215, %r8;
	@%p2 bra 	$L__BB0_22;
	add.s32 	%r108, %r13, %r194;
	mul.lo.s32 	%r109, %r6, %r108;
	add.s32 	%r110, %r109, 7;
	mad.lo.s32 	%r111, %r99, %r110, %r2;
	mad.lo.s32 	%r211, %r100, %r111, %r3;
	add.s32 	%r112, %r109, 6;
	mad.lo.s32 	%r113, %r99, %r112, %r2;
	mad.lo.s32 	%r210, %r100, %r113, %r3;
	add.s32 	%r114, %r109, 5;
	mad.lo.s32 	%r115, %r99, %r114, %r2;
	mad.lo.s32 	%r209, %r100, %r115, %r3;
	add.s32 	%r116, %r109, 4;
	mad.lo.s32 	%r117, %r99, %r116, %r2;
	mad.lo.s32 	%r208, %r100, %r117, %r3;
	add.s32 	%r118, %r109, 3;
	mad.lo.s32 	%r119, %r99, %r118, %r2;
	mad.lo.s32 	%r207, %r100, %r119, %r3;
	add.s32 	%r120, %r109, 2;
	mad.lo.s32 	%r121, %r99, %r120, %r2;
	mad.lo.s32 	%r206, %r100, %r121, %r3;
	mad.lo.s32 	%r122, %r99, %r109, %r99;
	add.s32 	%r123, %r2, %r122;
	mad.lo.s32 	%r205, %r100, %r123, %r3;
	add.s32 	%r124, %r17, %r194;
	mul.lo.s32 	%r125, %r100, %r124;
	add.s32 	%r126, %r16, %r125;
	mad.lo.s32 	%r203, %r98, %r126, %r4;
	add.s32 	%r127, %r19, %r125;
	mad.lo.s32 	%r202, %r98, %r127, %r4;
	add.s32 	%r128, %r20, %r125;
	mad.lo.s32 	%r201, %r98, %r128, %r4;
	add.s32 	%r129, %r21, %r125;
	mad.lo.s32 	%r200, %r98, %r129, %r4;
	add.s32 	%r130, %r22, %r125;
	mad.lo.s32 	%r199, %r98, %r130, %r4;
	add.s32 	%r131, %r23, %r125;
	mad.lo.s32 	%r198, %r98, %r131, %r4;
	add.s32 	%r132, %r24, %r125;
	mad.lo.s32 	%r197, %r98, %r132, %r4;
	add.s32 	%r133, %r15, %r125;
	mad.lo.s32 	%r196, %r98, %r133, %r4;
	mad.lo.s32 	%r134, %r25, %r108, %r2;
	mad.lo.s32 	%r195, %r100, %r134, %r3;
	mov.u32 	%r204, %r15;
	mov.u32 	%r212, %r12;
	mov.u32 	%r213, %r11;
$L__BB0_4:
	.pragma "nounroll";
	setp.ge.s32 	%p3, %r27, %r99;
	or.b32  	%r135, %r204, %r27;
	setp.lt.s32 	%p4, %r135, 0;
	setp.ge.s32 	%p5, %r204, %r100;
	or.pred  	%p6, %p5, %p3;
	or.pred  	%p7, %p6, %p4;
	@%p7 bra 	$L__BB0_6;
	mul.wide.s32 	%rd6, %r195, 4;
	add.s64 	%rd7, %rd2, %rd6;
	ld.global.nc.f32 	%f39, [%rd7];
	mul.wide.s32 	%rd8, %r196, 4;
	add.s64 	%rd9, %rd1, %rd8;
	ld.global.nc.f32 	%f40, [%rd9];
	fma.rn.f32 	%f81, %f39, %f40, %f81;
$L__BB0_6:
	add.s32 	%r136, %r204, 1;
	or.b32  	%r137, %r136, %r27;
	setp.lt.s32 	%p9, %r137, 0;
	setp.ge.s32 	%p10, %r136, %r100;
	or.pred  	%p11, %p10, %p3;
	or.pred  	%p12, %p11, %p9;
	@%p12 bra 	$L__BB0_8;
	mul.wide.s32 	%rd10, %r205, 4;
	add.s64 	%rd11, %rd2, %rd10;
	ld.global.nc.f32 	%f41, [%rd11];
	mul.wide.s32 	%rd12, %r203, 4;
	add.s64 	%rd13, %rd1, %rd12;
	ld.global.nc.f32 	%f42, [%rd13];
	fma.rn.f32 	%f81, %f41, %f42, %f81;
$L__BB0_8:
	add.s32 	%r138, %r204, 2;
	or.b32  	%r139, %r138, %r27;
	setp.lt.s32 	%p14, %r139, 0;
	setp.ge.s32 	%p15, %r138, %r100;
	or.pred  	%p16, %p15, %p3;
	or.pred  	%p17, %p16, %p14;
	@%p17 bra 	$L__BB0_10;
	mul.wide.s32 	%rd14, %r206, 4;
	add.s64 	%rd15, %rd2, %rd14;
	ld.global.nc.f32 	%f43, [%rd15];
	mul.wide.s32 	%rd16, %r202, 4;
	add.s64 	%rd17, %rd1, %rd16;
	ld.global.nc.f32 	%f44, [%rd17];
	fma.rn.f32 	%f81, %f43, %f44, %f81;
$L__BB0_10:
	add.s32 	%r140, %r204, 3;
	or.b32  	%r141, %r140, %r27;
	setp.lt.s32 	%p19, %r141, 0;
	setp.ge.s32 	%p20, %r140, %r100;
	or.pred  	%p21, %p20, %p3;
	or.pred  	%p22, %p21, %p19;
	@%p22 bra 	$L__BB0_12;
	mul.wide.s32 	%rd18, %r207, 4;
	add.s64 	%rd19, %rd2, %rd18;
	ld.global.nc.f32 	%f45, [%rd19];
	mul.wide.s32 	%rd20, %r201, 4;
	add.s64 	%rd21, %rd1, %rd20;
	ld.global.nc.f32 	%f46, [%rd21];
	fma.rn.f32 	%f81, %f45, %f46, %f81;
$L__BB0_12:
	add.s32 	%r142, %r204, 4;
	or.b32  	%r143, %r142, %r27;
	setp.lt.s32 	%p24, %r143, 0;
	setp.ge.s32 	%p25, %r142, %r100;
	or.pred  	%p26, %p25, %p3;
	or.pred  	%p27, %p26, %p24;
	@%p27 bra 	$L__BB0_14;
	mul.wide.s32 	%rd22, %r208, 4;
	add.s64 	%rd23, %rd2, %rd22;
	ld.global.nc.f32 	%f47, [%rd23];
	mul.wide.s32 	%rd24, %r200, 4;
	add.s64 	%rd25, %rd1, %rd24;
	ld.global.nc.f32 	%f48, [%rd25];
	fma.rn.f32 	%f81, %f47, %f48, %f81;
$L__BB0_14:
	add.s32 	%r144, %r204, 5;
	or.b32  	%r145, %r144, %r27;
	setp.lt.s32 	%p29, %r145, 0;
	setp.ge.s32 	%p30, %r144, %r100;
	or.pred  	%p31, %p30, %p3;
	or.pred  	%p32, %p31, %p29;
	@%p32 bra 	$L__BB0_16;
	mul.wide.s32 	%rd26, %r209, 4;
	add.s64 	%rd27, %rd2, %rd26;
	ld.global.nc.f32 	%f49, [%rd27];
	mul.wide.s32 	%rd28, %r199, 4;
	add.s64 	%rd29, %rd1, %rd28;
	ld.global.nc.f32 	%f50, [%rd29];
	fma.rn.f32 	%f81, %f49, %f50, %f81;
$L__BB0_16:
	add.s32 	%r146, %r204, 6;
	or.b32  	%r147, %r146, %r27;
	setp.lt.s32 	%p34, %r147, 0;
	setp.ge.s32 	%p35, %r146, %r100;
	or.pred  	%p36, %p35, %p3;
	or.pred  	%p37, %p36, %p34;
	@%p37 bra 	$L__BB0_18;
	mul.wide.s32 	%rd30, %r210, 4;
	add.s64 	%rd31, %rd2, %rd30;
	ld.global.nc.f32 	%f51, [%rd31];
	mul.wide.s32 	%rd32, %r198, 4;
	add.s64 	%rd33, %rd1, %rd32;
	ld.global.nc.f32 	%f52, [%rd33];
	fma.rn.f32 	%f81, %f51, %f52, %f81;
$L__BB0_18:
	add.s32 	%r148, %r204, 7;
	or.b32  	%r149, %r148, %r27;
	setp.lt.s32 	%p39, %r149, 0;
	setp.ge.s32 	%p40, %r148, %r100;
	or.pred  	%p41, %p40, %p3;
	or.pred  	%p42, %p41, %p39;
	@%p42 bra 	$L__BB0_20;
	mul.wide.s32 	%rd34, %r211, 4;
	add.s64 	%rd35, %rd2, %rd34;
	ld.global.nc.f32 	%f53, [%rd35];
	mul.wide.s32 	%rd36, %r197, 4;
	add.s64 	%rd37, %rd1, %rd36;
	ld.global.nc.f32 	%f54, [%rd37];
	fma.rn.f32 	%f81, %f53, %f54, %f81;
$L__BB0_20:
	add.s32 	%r213, %r213, 8;
	add.s32 	%r212, %r212, 8;
	add.s32 	%r211, %r211, %r14;
	add.s32 	%r210, %r210, %r14;
	add.s32 	%r209, %r209, %r14;
	add.s32 	%r208, %r208, %r14;
	add.s32 	%r207, %r207, %r14;
	add.s32 	%r206, %r206, %r14;
	add.s32 	%r205, %r205, %r14;
	add.s32 	%r204, %r204, 8;
	add.s32 	%r203, %r203, %r18;
	add.s32 	%r202, %r202, %r18;
	add.s32 	%r201, %r201, %r18;
	add.s32 	%r200, %r200, %r18;
	add.s32 	%r199, %r199, %r18;
	add.s32 	%r198, %r198, %r18;
	add.s32 	%r197, %r197, %r18;
	add.s32 	%r196, %r196, %r18;
	add.s32 	%r195, %r195, %r14;
	setp.ne.s32 	%p43, %r212, 0;
	@%p43 bra 	$L__BB0_4;
	add.s32 	%r215, %r213, -3;
$L__BB0_22:
	and.b32  	%r150, %r5, 6;
	setp.lt.u32 	%p44, %r150, 3;
	@%p44 bra 	$L__BB0_32;
	setp.ge.s32 	%p45, %r27, %r99;
	add.s32 	%r86, %r215, %r3;
	or.b32  	%r151, %r86, %r27;
	setp.lt.s32 	%p46, %r151, 0;
	setp.ge.s32 	%p47, %r86, %r100;
	or.pred  	%p48, %p47, %p45;
	or.pred  	%p49, %p48, %p46;
	@%p49 bra 	$L__BB0_25;
	add.s32 	%r152, %r28, %r215;
	mad.lo.s32 	%r153, %r152, %r7, %r9;
	add.s32 	%r154, %r29, %r86;
	mad.lo.s32 	%r155, %r154, %r98, %r4;
	mul.wide.s32 	%rd38, %r153, 4;
	add.s64 	%rd39, %rd2, %rd38;
	ld.global.nc.f32 	%f55, [%rd39];
	mul.wide.s32 	%rd40, %r155, 4;
	add.s64 	%rd41, %rd1, %rd40;
	ld.global.nc.f32 	%f56, [%rd41];
	fma.rn.f32 	%f81, %f55, %f56, %f81;
$L__BB0_25:
	add.s32 	%r87, %r86, 1;
	or.b32  	%r156, %r87, %r27;
	setp.lt.s32 	%p51, %r156, 0;
	setp.ge.s32 	%p52, %r87, %r100;
	or.pred  	%p53, %p52, %p45;
	or.pred  	%p54, %p53, %p51;
	@%p54 bra 	$L__BB0_27;
	add.s32 	%r157, %r215, %r28;
	mad.lo.s32 	%r158, %r7, %r157, %r7;
	add.s32 	%r159, %r9, %r158;
	add.s32 	%r160, %r29, %r87;
	mad.lo.s32 	%r161, %r160, %r98, %r4;
	mul.wide.s32 	%rd42, %r159, 4;
	add.s64 	%rd43, %rd2, %rd42;
	ld.global.nc.f32 	%f57, [%rd43];
	mul.wide.s32 	%rd44, %r161, 4;
	add.s64 	%rd45, %rd1, %rd44;
	ld.global.nc.f32 	%f58, [%rd45];
	fma.rn.f32 	%f81, %f57, %f58, %f81;
$L__BB0_27:
	add.s32 	%r88, %r86, 2;
	or.b32  	%r162, %r88, %r27;
	setp.lt.s32 	%p56, %r162, 0;
	setp.ge.s32 	%p57, %r88, %r100;
	or.pred  	%p58, %p57, %p45;
	or.pred  	%p59, %p58, %p56;
	@%p59 bra 	$L__BB0_29;
	add.s32 	%r163, %r215, %r28;
	add.s32 	%r164, %r163, 2;
	mad.lo.s32 	%r165, %r164, %r7, %r9;
	add.s32 	%r166, %r29, %r88;
	mad.lo.s32 	%r167, %r166, %r98, %r4;
	mul.wide.s32 	%rd46, %r165, 4;
	add.s64 	%rd47, %rd2, %rd46;
	ld.global.nc.f32 	%f59, [%rd47];
	mul.wide.s32 	%rd48, %r167, 4;
	add.s64 	%rd49, %rd1, %rd48;
	ld.global.nc.f32 	%f60, [%rd49];
	fma.rn.f32 	%f81, %f59, %f60, %f81;
$L__BB0_29:
	add.s32 	%r89, %r86, 3;
	or.b32  	%r168, %r89, %r27;
	setp.lt.s32 	%p61, %r168, 0;
	setp.ge.s32 	%p62, %r89, %r100;
	or.pred  	%p63, %p62, %p45;
	or.pred  	%p64, %p63, %p61;
	@%p64 bra 	$L__BB0_31;
	add.s32 	%r169, %r215, %r28;
	add.s32 	%r170, %r169, 3;
	mad.lo.s32 	%r171, %r170, %r7, %r9;
	add.s32 	%r172, %r29, %r89;
	mad.lo.s32 	%r173, %r172, %r98, %r4;
	mul.wide.s32 	%rd50, %r171, 4;
	add.s64 	%rd51, %rd2, %rd50;
	ld.global.nc.f32 	%f61, [%rd51];
	mul.wide.s32 	%rd52, %r173, 4;
	add.s64 	%rd53, %rd1, %rd52;
	ld.global.nc.f32 	%f62, [%rd53];
	fma.rn.f32 	%f81, %f61, %f62, %f81;
$L__BB0_31:
	add.s32 	%r215, %r215, 4;
$L__BB0_32:
	setp.eq.s32 	%p65, %r10, 0;
	@%p65 bra 	$L__BB0_38;
	setp.ge.s32 	%p66, %r27, %r99;
	add.s32 	%r92, %r215, %r3;
	or.b32  	%r174, %r92, %r27;
	setp.lt.s32 	%p67, %r174, 0;
	setp.ge.s32 	%p68, %r92, %r100;
	or.pred  	%p69, %p68, %p66;
	or.pred  	%p70, %p69, %p67;
	@%p70 bra 	$L__BB0_35;
	add.s32 	%r175, %r28, %r215;
	mad.lo.s32 	%r176, %r175, %r7, %r9;
	add.s32 	%r177, %r29, %r92;
	mad.lo.s32 	%r178, %r177, %r98, %r4;
	mul.wide.s32 	%rd54, %r176, 4;
	add.s64 	%rd55, %rd2, %rd54;
	ld.global.nc.f32 	%f63, [%rd55];
	mul.wide.s32 	%rd56, %r178, 4;
	add.s64 	%rd57, %rd1, %rd56;
	ld.global.nc.f32 	%f64, [%rd57];
	fma.rn.f32 	%f81, %f63, %f64, %f81;
$L__BB0_35:
	add.s32 	%r93, %r92, 1;
	or.b32  	%r179, %r93, %r27;
	setp.lt.s32 	%p72, %r179, 0;
	setp.ge.s32 	%p73, %r93, %r100;
	or.pred  	%p74, %p73, %p66;
	or.pred  	%p75, %p74, %p72;
	@%p75 bra 	$L__BB0_37;
	add.s32 	%r180, %r215, %r28;
	mad.lo.s32 	%r181, %r7, %r180, %r7;
	add.s32 	%r182, %r9, %r181;
	add.s32 	%r183, %r29, %r93;
	mad.lo.s32 	%r184, %r183, %r98, %r4;
	mul.wide.s32 	%rd58, %r182, 4;
	add.s64 	%rd59, %rd2, %rd58;
	ld.global.nc.f32 	%f65, [%rd59];
	mul.wide.s32 	%rd60, %r184, 4;
	add.s64 	%rd61, %rd1, %rd60;
	ld.global.nc.f32 	%f66, [%rd61];
	fma.rn.f32 	%f81, %f65, %f66, %f81;
$L__BB0_37:
	add.s32 	%r215, %r215, 2;
$L__BB0_38:
	setp.ge.s32 	%p76, %r27, %r99;
	add.s32 	%r96, %r215, %r3;
	or.b32  	%r185, %r96, %r27;
	setp.lt.s32 	%p77, %r185, 0;
	setp.ge.s32 	%p78, %r96, %r100;
	or.pred  	%p79, %p78, %p76;
	or.pred  	%p80, %p79, %p77;
	@%p80 bra 	$L__BB0_40;
	add.s32 	%r186, %r28, %r215;
	mad.lo.s32 	%r187, %r186, %r7, %r9;
	add.s32 	%r188, %r29, %r96;
	mad.lo.s32 	%r189, %r188, %r98, %r4;
	mul.wide.s32 	%rd62, %r187, 4;
	add.s64 	%rd63, %rd2, %rd62;
	ld.global.nc.f32 	%f67, [%rd63];
	mul.wide.s32 	%rd64, %r189, 4;
	add.s64 	%rd65, %rd1, %rd64;
	ld.global.nc.f32 	%f68, [%rd65];
	fma.rn.f32 	%f81, %f67, %f68, %f81;
$L__BB0_40:
	add.s32 	%r97, %r194, 1;
	setp.ne.s32 	%p81, %r194, %r101;
	mov.u32 	%r194, %r97;
	@%p81 bra 	$L__BB0_2;
$L__BB0_41:
	cvta.to.global.u64 	%rd66, %rd3;
	mul.lo.s32 	%r190, %r98, %r1;
	mad.lo.s32 	%r191, %r190, %r99, %r2;
	mad.lo.s32 	%r192, %r7, %r4, %r3;
	mad.lo.s32 	%r193, %r191, %r100, %r192;
	cvt.rn.f32.s32 	%f69, %r98;
	div.rn.f32 	%f70, %f81, %f69;
	mul.wide.s32 	%rd67, %r193, 4;
	add.s64 	%rd68, %rd66, %rd67;
	st.global.f32 	[%rd68], %f70;
	ret;

}
	// .globl	_Z34correlation_backward_input2_kernelPfPKfS1_iiii
.visible .entry _Z34correlation_backward_input2_kernelPfPKfS1_iiii(
	.param .u64 .ptr .align 1 _Z34correlation_backward_input2_kernelPfPKfS1_iiii_param_0,
	.param .u64 .ptr .align 1 _Z34correlation_backward_input2_kernelPfPKfS1_iiii_param_1,
	.param .u64 .ptr .align 1 _Z34correlation_backward_input2_kernelPfPKfS1_iiii_param_2,
	.param .u32 _Z34correlation_backward_input2_kernelPfPKfS1_iiii_param_3,
	.param .u32 _Z34correlation_backward_input2_kernelPfPKfS1_iiii_param_4,
	.param .u32 _Z34correlation_backward_input2_kernelPfPKfS1_iiii_param_5,
	.param .u32 _Z34correlation_backward_input2_kernelPfPKfS1_iiii_param_6
)
{
	.reg .pred 	%p<82>;
	.reg .b32 	%r<238>;
	.reg .b32 	%f<92>;
	.reg .b64 	%rd<69>;

	ld.param.u64 	%rd3, [_Z34correlation_backward_input2_kernelPfPKfS1_iiii_param_0];
	ld.param.u64 	%rd4, [_Z34correlation_backward_input2_kernelPfPKfS1_iiii_param_1];
	ld.param.u64 	%rd5, [_Z34correlation_backward_input2_kernelPfPKfS1_iiii_param_2];
	ld.param.u32 	%r101, [_Z34correlation_backward_input2_kernelPfPKfS1_iiii_param_3];
	ld.param.u32 	%r102, [_Z34correlation_backward_input2_kernelPfPKfS1_iiii_param_4];
	ld.param.u32 	%r103, [_Z34correlation_backward_input2_kernelPfPKfS1_iiii_param_5];
	ld.param.u32 	%r104, [_Z34correlation_backward_input2_kernelPfPKfS1_iiii_param_6];
	cvta.to.global.u64 	%rd1, %rd5;
	cvta.to.global.u64 	%rd2, %rd4;
	mov.u32 	%r1, %ctaid.x;
	mov.u32 	%r2, %ctaid.y;
	mov.u32 	%r3, %ctaid.z;
	mov.u32 	%r4, %tid.x;
	shl.b32 	%r5, %r104, 1;
	or.b32  	%r6, %r5, 1;
	mul.lo.s32 	%r7, %r103, %r102;
	neg.s32 	%r8, %r104;
	setp.lt.s32 	%p1, %r104, 0;
	mov.f32 	%f73, 0f00000000;
	@%p1 bra 	$L__BB1_40;
	mul.lo.s32 	%r105, %r102, %r1;
	mul.lo.s32 	%r106, %r105, %r6;
	mul.lo.s32 	%r9, %r106, %r6;
	and.b32  	%r10, %r5, 6;
	and.b32  	%r11, %r104, 1;
	and.b32  	%r107, %r6, -8;
	neg.s32 	%r12, %r107;
	add.s32 	%r13, %r3, %r104;
	add.s32 	%r14, %r13, -7;
	add.s32 	%r15, %r2, %r105;
	shl.b32 	%r16, %r101, 3;
	mad.lo.s32 	%r17, %r1, %r6, %r104;
	shl.b32 	%r108, %r7, 3;
	add.s32 	%r18, %r108, -8;
	add.s32 	%r19, %r13, -3;
	add.s32 	%r20, %r13, -6;
	add.s32 	%r21, %r13, -5;
	add.s32 	%r22, %r13, -4;
	add.s32 	%r23, %r13, -1;
	mul.lo.s32 	%r24, %r102, %r6;
	mov.f32 	%f73, 0f00000000;
	mov.u32 	%r215, %r8;
$L__BB1_2:
	setp.lt.u32 	%p2, %r5, 7;
	sub.s32 	%r26, %r2, %r215;
	add.s32 	%r109, %r215, %r104;
	mad.lo.s32 	%r27, %r109, %r6, %r104;
	add.s32 	%r110, %r26, %r9;
	mul.lo.s32 	%r28, %r110, %r103;
	mul.lo.s32 	%r111, %r7, %r1;
	mad.lo.s32 	%r29, %r26, %r103, %r111;
	mov.u32 	%r235, %r8;
	@%p2 bra 	$L__BB1_21;
	sub.s32 	%r112, %r15, %r215;
	mul.lo.s32 	%r113, %r103, %r112;
	add.s32 	%r114, %r14, %r113;
	mad.lo.s32 	%r232, %r101, %r114, %r4;
	add.s32 	%r115, %r17, %r215;
	mul.lo.s32 	%r116, %r6, %r115;
	add.s32 	%r117, %r116, 7;
	mad.lo.s32 	%r118, %r102, %r117, %r2;
	sub.s32 	%r119, %r118, %r215;
	mad.lo.s32 	%r231, %r103, %r119, %r13;
	add.s32 	%r120, %r20, %r113;
	mad.lo.s32 	%r229, %r101, %r120, %r4;
	add.s32 	%r121, %r116, 6;
	mad.lo.s32 	%r122, %r102, %r121, %r2;
	sub.s32 	%r123, %r122, %r215;
	mad.lo.s32 	%r228, %r103, %r123, %r13;
	add.s32 	%r124, %r21, %r113;
	mad.lo.s32 	%r227, %r101, %r124, %r4;
	add.s32 	%r125, %r116, 5;
	mad.lo.s32 	%r126, %r102, %r125, %r2;
	sub.s32 	%r127, %r126, %r215;
	mad.lo.s32 	%r226, %r103, %r127, %r13;
	add.s32 	%r128, %r22, %r113;
	mad.lo.s32 	%r225, %r101, %r128, %r4;
	add.s32 	%r129, %r116, 4;
	mad.lo.s32 	%r130, %r102, %r129, %r2;
	sub.s32 	%r131, %r130, %r215;
	mad.lo.s32 	%r224, %r103, %r131, %r13;
	add.s32 	%r132, %r19, %r113;
	mad.lo.s32 	%r223, %r101, %r132, %r4;
	add.s32 	%r133, %r116, 3;
	mad.lo.s32 	%r134, %r102, %r133, %r2;
	sub.s32 	%r135, %r134, %r215;
	mad.lo.s32 	%r222, %r103, %r135, %r13;
	add.s32 	%r136, %r13, %r113;
	add.s32 	%r137, %r136, -2;
	mad.lo.s32 	%r221, %r101, %r137, %r4;
	add.s32 	%r138, %r116, 2;
	mad.lo.s32 	%r139, %r102, %r138, %r2;
	sub.s32 	%r140, %r139, %r215;
	mad.lo.s32 	%r220, %r103, %r140, %r13;
	mad.lo.s32 	%r141, %r102, %r116, %r102;
	add.s32 	%r142, %r2, %r141;
	sub.s32 	%r143, %r142, %r215;
	mad.lo.s32 	%r219, %r103, %r143, %r13;
	add.s32 	%r144, %r23, %r113;
	mad.lo.s32 	%r218, %r101, %r144, %r4;
	mad.lo.s32 	%r217, %r101, %r136, %r4;
	mad.lo.s32 	%r145, %r24, %r115, %r2;
	sub.s32 	%r146, %r145, %r215;
	mad.lo.s32 	%r216, %r103, %r146, %r13;
	mov.u32 	%r230, %r19;
	mov.u32 	%r233, %r12;
	mov.u32 	%r235, %r8;
$L__BB1_4:
	.pragma "nounroll";
	setp.ge.s32 	%p3, %r26, %r102;
	add.s32 	%r147, %r230, 3;
	or.b32  	%r148, %r147, %r26;
	setp.lt.s32 	%p4, %r148, 0;
	setp.ge.s32 	%p5, %r147, %r103;
	or.pred  	%p6, %p5, %p3;
	or.pred  	%p7, %p6, %p4;
	@%p7 bra 	$L__BB1_6;
	mul.wide.s32 	%rd6, %r216, 4;
	add.s64 	%rd7, %rd2, %rd6;
	ld.global.nc.f32 	%f39, [%rd7];
	mul.wide.s32 	%rd8, %r217, 4;
	add.s64 	%rd9, %rd1, %rd8;
	ld.global.nc.f32 	%f40, [%rd9];
	fma.rn.f32 	%f73, %f39, %f40, %f73;
$L__BB1_6:
	add.s32 	%r149, %r230, 2;
	or.b32  	%r150, %r149, %r26;
	setp.lt.s32 	%p9, %r150, 0;
	setp.ge.s32 	%p10, %r149, %r103;
	or.pred  	%p11, %p10, %p3;
	or.pred  	%p12, %p11, %p9;
	@%p12 bra 	$L__BB1_8;
	add.s32 	%r151, %r219, -1;
	mul.wide.s32 	%rd10, %r151, 4;
	add.s64 	%rd11, %rd2, %rd10;
	ld.global.nc.f32 	%f41, [%rd11];
	mul.wide.s32 	%rd12, %r218, 4;
	add.s64 	%rd13, %rd1, %rd12;
	ld.global.nc.f32 	%f42, [%rd13];
	fma.rn.f32 	%f73, %f41, %f42, %f73;
$L__BB1_8:
	add.s32 	%r152, %r230, 1;
	or.b32  	%r153, %r152, %r26;
	setp.lt.s32 	%p14, %r153, 0;
	setp.ge.s32 	%p15, %r152, %r103;
	or.pred  	%p16, %p15, %p3;
	or.pred  	%p17, %p16, %p14;
	@%p17 bra 	$L__BB1_10;
	add.s32 	%r154, %r220, -2;
	mul.wide.s32 	%rd14, %r154, 4;
	add.s64 	%rd15, %rd2, %rd14;
	ld.global.nc.f32 	%f43, [%rd15];
	mul.wide.s32 	%rd16, %r221, 4;
	add.s64 	%rd17, %rd1, %rd16;
	ld.global.nc.f32 	%f44, [%rd17];
	fma.rn.f32 	%f73, %f43, %f44, %f73;
$L__BB1_10:
	or.b32  	%r155, %r230, %r26;
	setp.lt.s32 	%p19, %r155, 0;
	setp.ge.s32 	%p20, %r230, %r103;
	or.pred  	%p21, %p20, %p3;
	or.pred  	%p22, %p21, %p19;
	@%p22 bra 	$L__BB1_12;
	add.s32 	%r156, %r222, -3;
	mul.wide.s32 	%rd18, %r156, 4;
	add.s64 	%rd19, %rd2, %rd18;
	ld.global.nc.f32 	%f45, [%rd19];
	mul.wide.s32 	%rd20, %r223, 4;
	add.s64 	%rd21, %rd1, %rd20;
	ld.global.nc.f32 	%f46, [%rd21];
	fma.rn.f32 	%f73, %f45, %f46, %f73;
$L__BB1_12:
	add.s32 	%r157, %r230, -1;
	or.b32  	%r158, %r157, %r26;
	setp.lt.s32 	%p24, %r158, 0;
	setp.ge.s32 	%p25, %r157, %r103;
	or.pred  	%p26, %p25, %p3;
	or.pred  	%p27, %p26, %p24;
	@%p27 bra 	$L__BB1_14;
	add.s32 	%r159, %r224, -4;
	mul.wide.s32 	%rd22, %r159, 4;
	add.s64 	%rd23, %rd2, %rd22;
	ld.global.nc.f32 	%f47, [%rd23];
	mul.wide.s32 	%rd24, %r225, 4;
	add.s64 	%rd25, %rd1, %rd24;
	ld.global.nc.f32 	%f48, [%rd25];
	fma.rn.f32 	%f73, %f47, %f48, %f73;
$L__BB1_14:
	add.s32 	%r160, %r230, -2;
	or.b32  	%r161, %r160, %r26;
	setp.lt.s32 	%p29, %r161, 0;
	setp.ge.s32 	%p30, %r160, %r103;
	or.pred  	%p31, %p30, %p3;
	or.pred  	%p32, %p31, %p29;
	@%p32 bra 	$L__BB1_16;
	add.s32 	%r162, %r226, -5;
	mul.wide.s32 	%rd26, %r162, 4;
	add.s64 	%rd27, %rd2, %rd26;
	ld.global.nc.f32 	%f49, [%rd27];
	mul.wide.s32 	%rd28, %r227, 4;
	add.s64 	%rd29, %rd1, %rd28;
	ld.global.nc.f32 	%f50, [%rd29];
	fma.rn.f32 	%f73, %f49, %f50, %f73;
$L__BB1_16:
	add.s32 	%r163, %r230, -3;
	or.b32  	%r164, %r163, %r26;
	setp.lt.s32 	%p34, %r164, 0;
	setp.ge.s32 	%p35, %r163, %r103;
	or.pred  	%p36, %p35, %p3;
	or.pred  	%p37, %p36, %p34;
	@%p37 bra 	$L__BB1_18;
	add.s32 	%r165, %r228, -6;
	mul.wide.s32 	%rd30, %r165, 4;
	add.s64 	%rd31, %rd2, %rd30;
	ld.global.nc.f32 	%f51, [%rd31];
	mul.wide.s32 	%rd32, %r229, 4;
	add.s64 	%rd33, %rd1, %rd32;
	ld.global.nc.f32 	%f52, [%rd33];
	fma.rn.f32 	%f73, %f51, %f52, %f73;
$L__BB1_18:
	add.s32 	%r166, %r230, -4;
	or.b32  	%r167, %r166, %r26;
	setp.lt.s32 	%p39, %r167, 0;
	setp.ge.s32 	%p40, %r166, %r103;
	or.pred  	%p41, %p40, %p3;
	or.pred  	%p42, %p41, %p39;
	@%p42 bra 	$L__BB1_20;
	add.s32 	%r168, %r231, -7;
	mul.wide.s32 	%rd34, %r168, 4;
	add.s64 	%rd35, %rd2, %rd34;
	ld.global.nc.f32 	%f53, [%rd35];
	mul.wide.s32 	%rd36, %r232, 4;
	add.s64 	%rd37, %rd1, %rd36;
	ld.global.nc.f32 	%f54, [%rd37];
	fma.rn.f32 	%f73, %f53, %f54, %f73;
$L__BB1_20:
	add.s32 	%r235, %r235, 8;
	add.s32 	%r233, %r233, 8;
	sub.s32 	%r232, %r232, %r16;
	add.s32 	%r231, %r231, %r18;
	add.s32 	%r230, %r230, -8;
	sub.s32 	%r229, %r229, %r16;
	add.s32 	%r228, %r228, %r18;
	sub.s32 	%r227, %r227, %r16;
	add.s32 	%r226, %r226, %r18;
	sub.s32 	%r225, %r225, %r16;
	add.s32 	%r224, %r224, %r18;
	sub.s32 	%r223, %r223, %r16;
	add.s32 	%r222, %r222, %r18;
	sub.s32 	%r221, %r221, %r16;
	add.s32 	%r220, %r220, %r18;
	add.s32 	%r219, %r219, %r18;
	sub.s32 	%r218, %r218, %r16;
	sub.s32 	%r217, %r217, %r16;
	add.s32 	%r216, %r216, %r18;
	setp.ne.s32 	%p43, %r233, 0;
	@%p43 bra 	$L__BB1_4;
$L__BB1_21:
	setp.lt.u32 	%p44, %r10, 3;
	@%p44 bra 	$L__BB1_31;
	setp.ge.s32 	%p45, %r26, %r102;
	sub.s32 	%r85, %r3, %r235;
	or.b32  	%r169, %r85, %r26;
	setp.lt.s32 	%p46, %r169, 0;
	setp.ge.s32 	%p47, %r85, %r103;
	or.pred  	%p48, %p47, %p45;
	or.pred  	%p49, %p48, %p46;
	@%p49 bra 	$L__BB1_24;
	add.s32 	%r170, %r27, %r235;
	add.s32 	%r171, %r85, %r28;
	mad.lo.s32 	%r172, %r170, %r7, %r171;
	add.s32 	%r173, %r29, %r85;
	mad.lo.s32 	%r174, %r173, %r101, %r4;
	mul.wide.s32 	%rd38, %r172, 4;
	add.s64 	%rd39, %rd2, %rd38;
	ld.global.nc.f32 	%f55, [%rd39];
	mul.wide.s32 	%rd40, %r174, 4;
	add.s64 	%rd41, %rd1, %rd40;
	ld.global.nc.f32 	%f56, [%rd41];
	fma.rn.f32 	%f73, %f55, %f56, %f73;
$L__BB1_24:
	add.s32 	%r86, %r235, 1;
	sub.s32 	%r87, %r3, %r86;
	or.b32  	%r175, %r87, %r26;
	setp.lt.s32 	%p51, %r175, 0;
	setp.ge.s32 	%p52, %r87, %r103;
	or.pred  	%p53, %p52, %p45;
	or.pred  	%p54, %p53, %p51;
	@%p54 bra 	$L__BB1_26;
	add.s32 	%r176, %r27, %r86;
	add.s32 	%r177, %r87, %r28;
	mad.lo.s32 	%r178, %r176, %r7, %r177;
	add.s32 	%r179, %r29, %r87;
	mad.lo.s32 	%r180, %r179, %r101, %r4;
	mul.wide.s32 	%rd42, %r178, 4;
	add.s64 	%rd43, %rd2, %rd42;
	ld.global.nc.f32 	%f57, [%rd43];
	mul.wide.s32 	%rd44, %r180, 4;
	add.s64 	%rd45, %rd1, %rd44;
	ld.global.nc.f32 	%f58, [%rd45];
	fma.rn.f32 	%f73, %f57, %f58, %f73;
$L__BB1_26:
	add.s32 	%r88, %r235, 2;
	sub.s32 	%r89, %r3, %r88;
	or.b32  	%r181, %r89, %r26;
	setp.lt.s32 	%p56, %r181, 0;
	setp.ge.s32 	%p57, %r89, %r103;
	or.pred  	%p58, %p57, %p45;
	or.pred  	%p59, %p58, %p56;
	@%p59 bra 	$L__BB1_28;
	add.s32 	%r182, %r27, %r88;
	add.s32 	%r183, %r89, %r28;
	mad.lo.s32 	%r184, %r182, %r7, %r183;
	add.s32 	%r185, %r29, %r89;
	mad.lo.s32 	%r186, %r185, %r101, %r4;
	mul.wide.s32 	%rd46, %r184, 4;
	add.s64 	%rd47, %rd2, %rd46;
	ld.global.nc.f32 	%f59, [%rd47];
	mul.wide.s32 	%rd48, %r186, 4;
	add.s64 	%rd49, %rd1, %rd48;
	ld.global.nc.f32 	%f60, [%rd49];
	fma.rn.f32 	%f73, %f59, %f60, %f73;
$L__BB1_28:
	add.s32 	%r90, %r235, 3;
	sub.s32 	%r91, %r3, %r90;
	or.b32  	%r187, %r91, %r26;
	setp.lt.s32 	%p61, %r187, 0;
	setp.ge.s32 	%p62, %r91, %r103;
	or.pred  	%p63, %p62, %p45;
	or.pred  	%p64, %p63, %p61;
	@%p64 bra 	$L__BB1_30;
	add.s32 	%r188, %r27, %r90;
	add.s32 	%r189, %r91, %r28;
	mad.lo.s32 	%r190, %r188, %r7, %r189;
	add.s32 	%r191, %r29, %r91;
	mad.lo.s32 	%r192, %r191, %r101, %r4;
	mul.wide.s32 	%rd50, %r190, 4;
	add.s64 	%rd51, %rd2, %rd50;
	ld.global.nc.f32 	%f61, [%rd51];
	mul.wide.s32 	%rd52, %r192, 4;
	add.s64 	%rd53, %rd1, %rd52;
	ld.global.nc.f32 	%f62, [%rd53];
	fma.rn.f32 	%f73, %f61, %f62, %f73;
$L__BB1_30:
	add.s32 	%r235, %r235, 4;
$L__BB1_31:
	setp.eq.s32 	%p65, %r11, 0;
	@%p65 bra 	$L__BB1_37;
	setp.ge.s32 	%p66, %r26, %r102;
	sub.s32 	%r94, %r3, %r235;
	or.b32  	%r193, %r94, %r26;
	setp.lt.s32 	%p67, %r193, 0;
	setp.ge.s32 	%p68, %r94, %r103;
	or.pred  	%p69, %p68, %p66;
	or.pred  	%p70, %p69, %p67;
	@%p70 bra 	$L__BB1_34;
	add.s32 	%r194, %r27, %r235;
	add.s32 	%r195, %r94, %r28;
	mad.lo.s32 	%r196, %r194, %r7, %r195;
	add.s32 	%r197, %r29, %r94;
	mad.lo.s32 	%r198, %r197, %r101, %r4;
	mul.wide.s32 	%rd54, %r196, 4;
	add.s64 	%rd55, %rd2, %rd54;
	ld.global.nc.f32 	%f63, [%rd55];
	mul.wide.s32 	%rd56, %r198, 4;
	add.s64 	%rd57, %rd1, %rd56;
	ld.global.nc.f32 	%f64, [%rd57];
	fma.rn.f32 	%f73, %f63, %f64, %f73;
$L__BB1_34:
	add.s32 	%r95, %r235, 1;
	sub.s32 	%r96, %r3, %r95;
	or.b32  	%r199, %r96, %r26;
	setp.lt.s32 	%p72, %r199, 0;
	setp.ge.s32 	%p73, %r96, %r103;
	or.pred  	%p74, %p73, %p66;
	or.pred  	%p75, %p74, %p72;
	@%p75 bra 	$L__BB1_36;
	add.s32 	%r200, %r27, %r95;
	add.s32 	%r201, %r96, %r28;
	mad.lo.s32 	%r202, %r200, %r7, %r201;
	add.s32 	%r203, %r29, %r96;
	mad.lo.s32 	%r204, %r203, %r101, %r4;
	mul.wide.s32 	%rd58, %r202, 4;
	add.s64 	%rd59, %rd2, %rd58;
	ld.global.nc.f32 	%f65, [%rd59];
	mul.wide.s32 	%rd60, %r204, 4;
	add.s64 	%rd61, %rd1, %rd60;
	ld.global.nc.f32 	%f66, [%rd61];
	fma.rn.f32 	%f73, %f65, %f66, %f73;
$L__BB1_36:
	add.s32 	%r235, %r235, 2;
$L__BB1_37:
	setp.ge.s32 	%p76, %r26, %r102;
	sub.s32 	%r99, %r3, %r235;
	or.b32  	%r205, %r99, %r26;
	setp.lt.s32 	%p77, %r205, 0;
	setp.ge.s32 	%p78, %r99, %r103;
	or.pred  	%p79, %p78, %p76;
	or.pred  	%p80, %p79, %p77;
	@%p80 bra 	$L__BB1_39;
	add.s32 	%r206, %r27, %r235;
	add.s32 	%r207, %r99, %r28;
	mad.lo.s32 	%r208, %r206, %r7, %r207;
	add.s32 	%r209, %r29, %r99;
	mad.lo.s32 	%r210, %r209, %r101, %r4;
	mul.wide.s32 	%rd62, %r208, 4;
	add.s64 	%rd63, %rd2, %rd62;
	ld.global.nc.f32 	%f67, [%rd63];
	mul.wide.s32 	%rd64, %r210, 4;
	add.s64 	%rd65, %rd1, %rd64;
	ld.global.nc.f32 	%f68, [%rd65];
	fma.rn.f32 	%f73, %f67, %f68, %f73;
$L__BB1_39:
	add.s32 	%r100, %r215, 1;
	setp.ne.s32 	%p81, %r215, %r104;
	mov.u32 	%r215, %r100;
	@%p81 bra 	$L__BB1_2;
$L__BB1_40:
	cvta.to.global.u64 	%rd66, %rd3;
	mul.lo.s32 	%r211, %r101, %r1;
	mad.lo.s32 	%r212, %r211, %r102, %r2;
	mad.lo.s32 	%r213, %r7, %r4, %r3;
	mad.lo.s32 	%r214, %r212, %r103, %r213;
	cvt.rn.f32.s32 	%f69, %r101;
	div.rn.f32 	%f70, %f73, %f69;
	mul.wide.s32 	%rd67, %r214, 4;
	add.s64 	%rd68, %rd66, %rd67;
	st.global.f32 	[%rd68], %f70;
	ret;

}


// ===== COMPILED SASS (sm_100) =====

	.target	sm_100

	.elftype	@"ET_EXEC"


//--------------------- .note.nv.tkinfo           --------------------------
	.section	.note.nv.tkinfo,"",@"SHT_NOTE"
	.sectionflags	@"SHF_NOTE_NV_TKINFO"
	.tkinfo
        /*0018*/ 	.word	0x00000002
        /*0030*/ 	.string	""
        /*0030*/ 	.string	"ptxas"
        /*0030*/ 	.string	"Cuda compilation tools, release 13.0, V13.0.88"
        /*0030*/ 	.string	"Build cuda_13.0.r13.0/compiler.36424714_0"
        /*0030*/ 	.string	"-arch sm_100 -m 64 "



//--------------------- .note.nv.cuinfo           --------------------------
	.section	.note.nv.cuinfo,"",@"SHT_NOTE"
	.sectionflags	@"SHF_NOTE_NV_CUINFO"
        /*0018*/ 	.short	0x0002
        /*001a*/ 	.short	0x0064
        /*001c*/ 	.short	0x0082
	.zero		2


//--------------------- .nv.info                  --------------------------
	.section	.nv.info,"",@"SHT_CUDA_INFO"
	.align	4


	//----- nvinfo : EIATTR_REGCOUNT
	.align		4
        /*0000*/ 	.byte	0x04, 0x2f
        /*0002*/ 	.short	(.L_1 - .L_0)
	.align		4
.L_0:
        /*0004*/ 	.word	index@(_Z34correlation_backward_input1_kernelPfPKfS1_iiii)
        /*0008*/ 	.word	0x00000020


	//----- nvinfo : EIATTR_FRAME_SIZE
	.align		4
.L_1:
        /*000c*/ 	.byte	0x04, 0x11
        /*000e*/ 	.short	(.L_3 - .L_2)
	.align		4
.L_2:
        /*0010*/ 	.word	index@($__internal_1_$__cuda_sm3x_div_rn_noftz_f32_slowpath)
        /*0014*/ 	.word	0x00000000


	//----- nvinfo : EIATTR_FRAME_SIZE
	.align		4
.L_3:
        /*0018*/ 	.byte	0x04, 0x11
        /*001a*/ 	.short	(.L_5 - .L_4)
	.align		4
.L_4:
        /*001c*/ 	.word	index@(_Z34correlation_backward_input1_kernelPfPKfS1_iiii)
        /*0020*/ 	.word	0x00000000


	//----- nvinfo : EIATTR_REGCOUNT
	.align		4
.L_5:
        /*0024*/ 	.byte	0x04, 0x2f
        /*0026*/ 	.short	(.L_7 - .L_6)
	.align		4
.L_6:
        /*0028*/ 	.word	index@(_Z34correlation_backward_input2_kernelPfPKfS1_iiii)
        /*002c*/ 	.word	0x00000020


	//----- nvinfo : EIATTR_FRAME_SIZE
	.align		4
.L_7:
        /*0030*/ 	.byte	0x04, 0x11
        /*0032*/ 	.short	(.L_9 - .L_8)
	.align		4
.L_8:
        /*0034*/ 	.word	index@($__internal_0_$__cuda_sm3x_div_rn_noftz_f32_slowpath)
        /*0038*/ 	.word	0x00000000


	//----- nvinfo : EIATTR_FRAME_SIZE
	.align		4
.L_9:
        /*003c*/ 	.byte	0x04, 0x11
        /*003e*/ 	.short	(.L_11 - .L_10)
	.align		4
.L_10:
        /*0040*/ 	.word	index@(_Z34correlation_backward_input2_kernelPfPKfS1_iiii)
        /*0044*/ 	.word	0x00000000


	//----- nvinfo : EIATTR_MIN_STACK_SIZE
	.align		4
.L_11:
        /*0048*/ 	.byte	0x04, 0x12
        /*004a*/ 	.short	(.L_13 - .L_12)
	.align		4
.L_12:
        /*004c*/ 	.word	index@(_Z34correlation_backward_input2_kernelPfPKfS1_iiii)
        /*0050*/ 	.word	0x00000000


	//----- nvinfo : EIATTR_MIN_STACK_SIZE
	.align		4
.L_13:
        /*0054*/ 	.byte	0x04, 0x12
        /*0056*/ 	.short	(.L_15 - .L_14)
	.align		4
.L_14:
        /*0058*/ 	.word	index@(_Z34correlation_backward_input1_kernelPfPKfS1_iiii)
        /*005c*/ 	.word	0x00000000
.L_15:


//--------------------- .nv.compat                --------------------------
	.section	.nv.compat,"",@"SHT_CUDA_COMPAT_INFO"
	.align	4
        /*0000*/ 	.byte	0x02, 0x09, 0x00, 0x00, 0x02, 0x02, 0x01, 0x00, 0x02, 0x05, 0x05, 0x00, 0x03, 0x07, 0x01, 0x01
        /*0010*/ 	.byte	0x02, 0x03, 0x00, 0x00, 0x02, 0x06, 0x01, 0x00, 0x04, 0x0b, 0x08, 0x00, 0x01, 0x00, 0x00, 0x00
        /*0020*/ 	.byte	0x00, 0x00, 0x00, 0x00


//--------------------- .nv.info._Z34correlation_backward_input2_kernelPfPKfS1_iiii --------------------------
	.section	.nv.info._Z34correlation_backward_input2_kernelPfPKfS1_iiii,"",@"SHT_CUDA_INFO"
	.sectionflags	@""
	.align	4


	//----- nvinfo : EIATTR_CUDA_API_VERSION
	.align		4
        /*0000*/ 	.byte	0x04, 0x37
        /*0002*/ 	.short	(.L_17 - .L_16)
.L_16:
        /*0004*/ 	.word	0x00000082


	//----- nvinfo : EIATTR_KPARAM_INFO
	.align		4
.L_17:
        /*0008*/ 	.byte	0x04, 0x17
        /*000a*/ 	.short	(.L_19 - .L_18)
.L_18:
        /*000c*/ 	.word	0x00000000
        /*0010*/ 	.short	0x0006
        /*0012*/ 	.short	0x0024
        /*0014*/ 	.byte	0x00, 0xf0, 0x11, 0x00


	//----- nvinfo : EIATTR_KPARAM_INFO
	.align		4
.L_19:
        /*0018*/ 	.byte	0x04, 0x17
        /*001a*/ 	.short	(.L_21 - .L_20)
.L_20:
        /*001c*/ 	.word	0x00000000
        /*0020*/ 	.short	0x0005
        /*0022*/ 	.short	0x0020
        /*0024*/ 	.byte	0x00, 0xf0, 0x11, 0x00


	//----- nvinfo : EIATTR_KPARAM_INFO
	.align		4
.L_21:
        /*0028*/ 	.byte	0x04, 0x17
        /*002a*/ 	.short	(.L_23 - .L_22)
.L_22:
        /*002c*/ 	.word	0x00000000
        /*0030*/ 	.short	0x0004
        /*0032*/ 	.short	0x001c
        /*0034*/ 	.byte	0x00, 0xf0, 0x11, 0x00


	//----- nvinfo : EIATTR_KPARAM_INFO
	.align		4
.L_23:
        /*0038*/ 	.byte	0x04, 0x17
        /*003a*/ 	.short	(.L_25 - .L_24)
.L_24:
        /*003c*/ 	.word	0x00000000
        /*0040*/ 	.short	0x0003
        /*0042*/ 	.short	0x0018
        /*0044*/ 	.byte	0x00, 0xf0, 0x11, 0x00


	//----- nvinfo : EIATTR_KPARAM_INFO
	.align		4
.L_25:
        /*0048*/ 	.byte	0x04, 0x17
        /*004a*/ 	.short	(.L_27 - .L_26)
.L_26:
        /*004c*/ 	.word	0x00000000
        /*0050*/ 	.short	0x0002
        /*0052*/ 	.short	0x0010
        /*0054*/ 	.byte	0x00, 0xf5, 0x21, 0x00


	//----- nvinfo : EIATTR_KPARAM_INFO
	.align		4
.L_27:
        /*0058*/ 	.byte	0x04, 0x17
        /*005a*/ 	.short	(.L_29 - .L_28)
.L_28:
        /*005c*/ 	.word	0x00000000
        /*0060*/ 	.short	0x0001
        /*0062*/ 	.short	0x0008
        /*0064*/ 	.byte	0x00, 0xf5, 0x21, 0x00


	//----- nvinfo : EIATTR_KPARAM_INFO
	.align		4
.L_29:
        /*0068*/ 	.byte	0x04, 0x17
        /*006a*/ 	.short	(.L_31 - .L_30)
.L_30:
        /*006c*/ 	.word	0x00000000
        /*0070*/ 	.short	0x0000
        /*0072*/ 	.short	0x0000
        /*0074*/ 	.byte	0x00, 0xf5, 0x21, 0x00


	//----- nvinfo : EIATTR_SPARSE_MMA_MASK
	.align		4
.L_31:
        /*0078*/ 	.byte	0x03, 0x50
        /*007a*/ 	.short	0x0000


	//----- nvinfo : EIATTR_MAXREG_COUNT
	.align		4
        /*007c*/ 	.byte	0x03, 0x1b
        /*007e*/ 	.short	0x00ff


	//----- nvinfo : EIATTR_MERCURY_ISA_VERSION
	.align		4
        /*0080*/ 	.byte	0x03, 0x5f
        /*0082*/ 	.short	0x0101


	//----- nvinfo : EIATTR_VRC_CTA_INIT_COUNT
	.align		4
        /*0084*/ 	.byte	0x02, 0x4a
	.zero		1
	.zero		1


	//----- nvinfo : EIATTR_EXIT_INSTR_OFFSETS
	.align		4
        /*0088*/ 	.byte	0x04, 0x1c
        /*008a*/ 	.short	(.L_33 - .L_32)


	//   ....[0]....
.L_32:
        /*008c*/ 	.word	0x00001900


	//----- nvinfo : EIATTR_CRS_STACK_SIZE
	.align		4
.L_33:
        /*0090*/ 	.byte	0x04, 0x1e
        /*0092*/ 	.short	(.L_35 - .L_34)
.L_34:
        /*0094*/ 	.word	0x00000000


	//----- nvinfo : EIATTR_CBANK_PARAM_SIZE
	.align		4
.L_35:
        /*0098*/ 	.byte	0x03, 0x19
        /*009a*/ 	.short	0x0028


	//----- nvinfo : EIATTR_PARAM_CBANK
	.align		4
        /*009c*/ 	.byte	0x04, 0x0a
        /*009e*/ 	.short	(.L_37 - .L_36)
	.align		4
.L_36:
        /*00a0*/ 	.word	index@(.nv.constant0._Z34correlation_backward_input2_kernelPfPKfS1_iiii)
        /*00a4*/ 	.short	0x0380
        /*00a6*/ 	.short	0x0028


	//----- nvinfo : EIATTR_SW_WAR
	.align		4
.L_37:
        /*00a8*/ 	.byte	0x04, 0x36
        /*00aa*/ 	.short	(.L_39 - .L_38)
.L_38:
        /*00ac*/ 	.word	0x00000008
.L_39:


//--------------------- .nv.info._Z34correlation_backward_input1_kernelPfPKfS1_iiii --------------------------
	.section	.nv.info._Z34correlation_backward_input1_kernelPfPKfS1_iiii,"",@"SHT_CUDA_INFO"
	.sectionflags	@""
	.align	4


	//----- nvinfo : EIATTR_CUDA_API_VERSION
	.align		4
        /*0000*/ 	.byte	0x04, 0x37
        /*0002*/ 	.short	(.L_41 - .L_40)
.L_40:
        /*0004*/ 	.word	0x00000082


	//----- nvinfo : EIATTR_KPARAM_INFO
	.align		4
.L_41:
        /*0008*/ 	.byte	0x04, 0x17
        /*000a*/ 	.short	(.L_43 - .L_42)
.L_42:
        /*000c*/ 	.word	0x00000000
        /*0010*/ 	.short	0x0006
        /*0012*/ 	.short	0x0024
        /*0014*/ 	.byte	0x00, 0xf0, 0x11, 0x00


	//----- nvinfo : EIATTR_KPARAM_INFO
	.align		4
.L_43:
        /*0018*/ 	.byte	0x04, 0x17
        /*001a*/ 	.short	(.L_45 - .L_44)
.L_44:
        /*001c*/ 	.word	0x00000000
        /*0020*/ 	.short	0x0005
        /*0022*/ 	.short	0x0020
        /*0024*/ 	.byte	0x00, 0xf0, 0x11, 0x00


	//----- nvinfo : EIATTR_KPARAM_INFO
	.align		4
.L_45:
        /*0028*/ 	.byte	0x04, 0x17
        /*002a*/ 	.short	(.L_47 - .L_46)
.L_46:
        /*002c*/ 	.word	0x00000000
        /*0030*/ 	.short	0x0004
        /*0032*/ 	.short	0x001c
        /*0034*/ 	.byte	0x00, 0xf0, 0x11, 0x00


	//----- nvinfo : EIATTR_KPARAM_INFO
	.align		4
.L_47:
        /*0038*/ 	.byte	0x04, 0x17
        /*003a*/ 	.short	(.L_49 - .L_48)
.L_48:
        /*003c*/ 	.word	0x00000000
        /*0040*/ 	.short	0x0003
        /*0042*/ 	.short	0x0018
        /*0044*/ 	.byte	0x00, 0xf0, 0x11, 0x00


	//----- nvinfo : EIATTR_KPARAM_INFO
	.align		4
.L_49:
        /*0048*/ 	.byte	0x04, 0x17
        /*004a*/ 	.short	(.L_51 - .L_50)
.L_50:
        /*004c*/ 	.word	0x00000000
        /*0050*/ 	.short	0x0002
        /*0052*/ 	.short	0x0010
        /*0054*/ 	.byte	0x00, 0xf5, 0x21, 0x00


	//----- nvinfo : EIATTR_KPARAM_INFO
	.align		4
.L_51:
        /*0058*/ 	.byte	0x04, 0x17
        /*005a*/ 	.short	(.L_53 - .L_52)
.L_52:
        /*005c*/ 	.word	0x00000000
        /*0060*/ 	.short	0x0001
        /*0062*/ 	.short	0x0008
        /*0064*/ 	.byte	0x00, 0xf5, 0x21, 0x00


	//----- nvinfo : EIATTR_KPARAM_INFO
	.align		4
.L_53:
        /*0068*/ 	.byte	0x04, 0x17
        /*006a*/ 	.short	(.L_55 - .L_54)
.L_54:
        /*006c*/ 	.word	0x00000000
        /*0070*/ 	.short	0x0000
        /*0072*/ 	.short	0x0000
        /*0074*/ 	.byte	0x00, 0xf5, 0x21, 0x00


	//----- nvinfo : EIATTR_SPARSE_MMA_MASK
	.align		4
.L_55:
        /*0078*/ 	.byte	0x03, 0x50
        /*007a*/ 	.short	0x0000


	//----- nvinfo : EIATTR_MAXREG_COUNT
	.align		4
        /*007c*/ 	.byte	0x03, 0x1b
        /*007e*/ 	.short	0x00ff


	//----- nvinfo : EIATTR_MERCURY_ISA_VERSION
	.align		4
        /*0080*/ 	.byte	0x03, 0x5f
        /*0082*/ 	.short	0x0101


	//----- nvinfo : EIATTR_VRC_CTA_INIT_COUNT
	.align		4
        /*0084*/ 	.byte	0x02, 0x4a
	.zero		1
	.zero		1


	//----- nvinfo : EIATTR_EXIT_INSTR_OFFSETS
	.align		4
        /*0088*/ 	.byte	0x04, 0x1c
        /*008a*/ 	.short	(.L_57 - .L_56)


	//   ....[0]....
.L_56:
        /*008c*/ 	.word	0x00001870


	//----- nvinfo : EIATTR_CRS_STACK_SIZE
	.align		4
.L_57:
        /*0090*/ 	.byte	0x04, 0x1e
        /*0092*/ 	.short	(.L_59 - .L_58)
.L_58:
        /*0094*/ 	.word	0x00000000


	//----- nvinfo : EIATTR_CBANK_PARAM_SIZE
	.align		4
.L_59:
        /*0098*/ 	.byte	0x03, 0x19
        /*009a*/ 	.short	0x0028


	//----- nvinfo : EIATTR_PARAM_CBANK
	.align		4
        /*009c*/ 	.byte	0x04, 0x0a
        /*009e*/ 	.short	(.L_61 - .L_60)
	.align		4
.L_60:
        /*00a0*/ 	.word	index@(.nv.constant0._Z34correlation_backward_input1_kernelPfPKfS1_iiii)
        /*00a4*/ 	.short	0x0380
        /*00a6*/ 	.short	0x0028


	//----- nvinfo : EIATTR_SW_WAR
	.align		4
.L_61:
        /*00a8*/ 	.byte	0x04, 0x36
        /*00aa*/ 	.short	(.L_63 - .L_62)
.L_62:
        /*00ac*/ 	.word	0x00000008
.L_63:


//--------------------- .nv.callgraph             --------------------------
	.section	.nv.callgraph,"",@"SHT_CUDA_CALLGRAPH"
	.align	4
	.sectionentsize	8
	.align		4
        /*0000*/ 	.word	0x00000000
	.align		4
        /*0004*/ 	.word	0xffffffff
	.align		4
        /*0008*/ 	.word	0x00000000
	.align		4
        /*000c*/ 	.word	0xfffffffe
	.align		4
        /*0010*/ 	.word	0x00000000
	.align		4
        /*0014*/ 	.word	0xfffffffd
	.align		4
        /*0018*/ 	.word	0x00000000
	.align		4
        /*001c*/ 	.word	0xfffffffc


//--------------------- .text._Z34correlation_backward_input2_kernelPfPKfS1_iiii --------------------------
	.section	.text._Z34correlation_backward_input2_kernelPfPKfS1_iiii,"ax",@progbits
	.align	128
        .global         _Z34correlation_backward_input2_kernelPfPKfS1_iiii
        .type           _Z34correlation_backward_input2_kernelPfPKfS1_iiii,@function
        .size           _Z34correlation_backward_input2_kernelPfPKfS1_iiii,(.L_x_42 - _Z34correlation_backward_input2_kernelPfPKfS1_iiii)
        .other          _Z34correlation_backward_input2_kernelPfPKfS1_iiii,@"STO_CUDA_ENTRY STV_DEFAULT"
_Z34correlation_backward_input2_kernelPfPKfS1_iiii:
.text._Z34correlation_backward_input2_kernelPfPKfS1_iiii:
[----:B------:R-:W-:Y:S01]  /*0000*/  LDC R1, c[0x0][0x37c] ;  /* 0x0000df00ff017b82 */ /* 0x000fe20000000800 */
[----:B------:R-:W0:Y:S07]  /*0010*/  LDCU.64 UR14, c[0x0][0x3a0] ;  /* 0x00007400ff0e77ac */ /* 0x000e2e0008000a00 */
[----:B------:R-:W1:Y:S01]  /*0020*/  S2UR UR11, SR_CTAID.X ;  /* 0x00000000000b79c3 */ /* 0x000e620000002500 */
[----:B------:R-:W-:Y:S01]  /*0030*/  HFMA2 R0, -RZ, RZ, 0, 0 ;  /* 0x00000000ff007431 */ /* 0x000fe200000001ff */
[----:B------:R-:W2:Y:S01]  /*0040*/  LDCU UR10, c[0x0][0x39c] ;  /* 0x00007380ff0a77ac */ /* 0x000ea20008000800 */
[----:B------:R-:W3:Y:S05]  /*0050*/  LDCU.64 UR16, c[0x0][0x358] ;  /* 0x00006b00ff1077ac */ /* 0x000eea0008000a00 */
[----:B------:R-:W4:Y:S08]  /*0060*/  S2UR UR12, SR_CTAID.Y ;  /* 0x00000000000c79c3 */ /* 0x000f300000002600 */
[----:B------:R-:W1:Y:S01]  /*0070*/  S2UR UR20, SR_CTAID.Z ;  /* 0x00000000001479c3 */ /* 0x000e620000002700 */
[----:B0-----:R-:W-:-:S02]  /*0080*/  UISETP.GE.AND UP0, UPT, UR15, URZ, UPT ;  /* 0x000000ff0f00728c */ /* 0x001fc4000bf06270 */
[----:B--2---:R-:W-:-:S07]  /*0090*/  UIMAD UR18, UR14, UR10, URZ ;  /* 0x0000000a0e1272a4 */ /* 0x004fce000f8e02ff */
[----:B---3--:R-:W-:Y:S05]  /*00a0*/  BRA.U !UP0, `(.L_x_0) ;  /* 0x0000001508ac7547 */ /* 0x008fea000b800000 */
[----:B------:R-:W-:Y:S01]  /*00b0*/  USHF.L.U32 UR4, UR15, 0x1, URZ ;  /* 0x000000010f047899 */ /* 0x000fe200080006ff */
[----:B------:R-:W-:Y:S01]  /*00c0*/  IMAD.MOV.U32 R0, RZ, RZ, RZ ;  /* 0x000000ffff007224 */ /* 0x000fe200078e00ff */
[----:B-1----:R-:W-:Y:S02]  /*00d0*/  UIMAD UR6, UR11, UR10, URZ ;  /* 0x0000000a0b0672a4 */ /* 0x002fe4000f8e02ff */
[----:B------:R-:W-:Y:S02]  /*00e0*/  UIADD3 UR5, UPT, UPT, UR4, 0x1, URZ ;  /* 0x0000000104057890 */ /* 0x000fe4000fffe0ff */
[----:B------:R-:W-:Y:S02]  /*00f0*/  ULOP3.LUT UR7, UR4, 0x6, URZ, 0xc0, !UPT ;  /* 0x0000000604077892 */ /* 0x000fe4000f8ec0ff */
[----:B------:R-:W-:Y:S02]  /*0100*/  UIMAD UR4, UR5, UR6, URZ ;  /* 0x00000006050472a4 */ /* 0x000fe4000f8e02ff */
[----:B------:R-:W-:-:S02]  /*0110*/  UIADD3 UR9, UPT, UPT, -UR15, URZ, URZ ;  /* 0x000000ff0f097290 */ /* 0x000fc4000fffe1ff */
[----:B------:R-:W-:Y:S02]  /*0120*/  ULEA UR19, UR18, 0xfffffff8, 0x3 ;  /* 0xfffffff812137891 */ /* 0x000fe4000f8e18ff */
[----:B----4-:R-:W-:Y:S02]  /*0130*/  UIADD3 UR6, UPT, UPT, UR6, UR12, URZ ;  /* 0x0000000c06067290 */ /* 0x010fe4000fffe0ff */
[----:B------:R-:W-:Y:S02]  /*0140*/  UIMAD UR8, UR5, UR10, URZ ;  /* 0x0000000a050872a4 */ /* 0x000fe4000f8e02ff */
[----:B------:R-:W-:Y:S02]  /*0150*/  UIMAD UR4, UR5, UR4, URZ ;  /* 0x00000004050472a4 */ /* 0x000fe4000f8e02ff */
[----:B------:R-:W-:-:S11]  /*0160*/  UISETP.GE.U32.AND UP1, UPT, UR7, 0x3, UPT ;  /* 0x000000030700788c */ /* 0x000fd6000bf26070 */
.L_x_6:
[----:B------:R-:W0:Y:S01]  /*0170*/  LDCU UR15, c[0x0][0x3a4] ;  /* 0x00007480ff0f77ac */ /* 0x000e220008000800 */
[----:B------:R-:W1:Y:S01]  /*0180*/  LDCU UR14, c[0x0][0x3a0] ;  /* 0x00007400ff0e77ac */ /* 0x000e620008000800 */
[----:B------:R-:W-:Y:S02]  /*0190*/  UIADD3 UR21, UPT, UPT, UR12, -UR9, URZ ;  /* 0x800000090c157290 */ /* 0x000fe4000fffe0ff */
[----:B------:R-:W-:Y:S01]  /*01a0*/  UIMAD UR5, UR18, UR11, URZ ;  /* 0x0000000b120572a4 */ /* 0x000fe2000f8e02ff */
[----:B0-----:R-:W-:Y:S01]  /*01b0*/  MOV R2, UR15 ;  /* 0x0000000f00027c02 */ /* 0x001fe20008000f00 */
[----:B------:R-:W-:Y:S02]  /*01c0*/  IMAD R23, RZ, RZ, -UR15 ;  /* 0x8000000fff177e24 */ /* 0x000fe4000f8e02ff */
[----:B-1----:R-:W-:Y:S02]  /*01d0*/  UIMAD UR13, UR21, UR14, UR5 ;  /* 0x0000000e150d72a4 */ /* 0x002fe4000f8e0205 */
[----:B------:R-:W-:-:S05]  /*01e0*/  IMAD.SHL.U32 R2, R2, 0x2, RZ ;  /* 0x0000000202027824 */ /* 0x000fca00078e00ff */
[C---:B------:R-:W-:Y:S02]  /*01f0*/  ISETP.GE.U32.AND P0, PT, R2.reuse, 0x7, PT ;  /* 0x000000070200780c */ /* 0x040fe40003f06070 */
[----:B------:R-:W-:-:S04]  /*0200*/  IADD3 R2, PT, PT, R2, 0x1, RZ ;  /* 0x0000000102027810 */ /* 0x000fc80007ffe0ff */
[----:B------:R-:W-:-:S07]  /*0210*/  R2UR UR22, R2 ;  /* 0x00000000021672ca */ /* 0x000fce00000e0000 */
[----:B------:R-:W-:Y:S08]  /*0220*/  @!P0 BRA `(.L_x_1) ;  /* 0x0000000800e48947 */ /* 0x000ff00003800000 */
[----:B------:R-:W0:Y:S01]  /*0230*/  S2R R9, SR_TID.X ;  /* 0x0000000000097919 */ /* 0x000e220000002100 */
[----:B------:R-:W1:Y:S01]  /*0240*/  LDC.64 R12, c[0x0][0x398] ;  /* 0x0000e600ff0c7b82 */ /* 0x000e620000000a00 */
[----:B------:R-:W-:Y:S02]  /*0250*/  UIMAD UR5, UR22, UR11, UR15 ;  /* 0x0000000b160572a4 */ /* 0x000fe4000f8e020f */
[----:B------:R-:W-:Y:S01]  /*0260*/  MOV R21, UR15 ;  /* 0x0000000f00157c02 */ /* 0x000fe20008000f00 */
[----:B------:R-:W-:Y:S01]  /*0270*/  UIADD3 UR7, UPT, UPT, UR6, -UR9, URZ ;  /* 0x8000000906077290 */ /* 0x000fe2000fffe0ff */
[----:B------:R-:W-:Y:S01]  /*0280*/  IMAD.U32 R16, RZ, RZ, UR22 ;  /* 0x00000016ff107e24 */ /* 0x000fe2000f8e00ff */
[----:B------:R-:W-:Y:S01]  /*0290*/  UIADD3 UR5, UPT, UPT, UR5, UR9, URZ ;  /* 0x0000000905057290 */ /* 0x000fe2000fffe0ff */
[----:B------:R-:W-:Y:S01]  /*02a0*/  IADD3 R21, PT, PT, R21, UR20, RZ ;  /* 0x0000001415157c10 */ /* 0x000fe2000fffe0ff */
[----:B------:R-:W-:Y:S01]  /*02b0*/  IMAD.U32 R14, RZ, RZ, UR14 ;  /* 0x0000000eff0e7e24 */ /* 0x000fe2000f8e00ff */
[----:B------:R-:W-:-:S02]  /*02c0*/  ULOP3.LUT UR10, UR22, 0xfffffff8, URZ, 0xc0, !UPT ;  /* 0xfffffff8160a7892 */ /* 0x000fc4000f8ec0ff */
[C---:B------:R-:W-:Y:S01]  /*02d0*/  IADD3 R3, PT, PT, R21.reuse, -0x5, RZ ;  /* 0xfffffffb15037810 */ /* 0x040fe20007ffe0ff */
[C---:B------:R-:W-:Y:S01]  /*02e0*/  VIADD R5, R21.reuse, 0xfffffffc ;  /* 0xfffffffc15057836 */ /* 0x040fe20000000000 */
[C---:B------:R-:W-:Y:S01]  /*02f0*/  IADD3 R11, PT, PT, R21.reuse, -0x1, RZ ;  /* 0xffffffff150b7810 */ /* 0x040fe20007ffe0ff */
[----:B------:R-:W-:Y:S01]  /*0300*/  IMAD R16, R16, UR5, RZ ;  /* 0x0000000510107c24 */ /* 0x000fe2000f8e02ff */
[C---:B------:R-:W-:Y:S01]  /*0310*/  IADD3 R15, PT, PT, R21.reuse, -0x7, RZ ;  /* 0xfffffff9150f7810 */ /* 0x040fe20007ffe0ff */
[----:B------:R-:W-:Y:S01]  /*0320*/  IMAD R24, R14, UR7, R21 ;  /* 0x000000070e187c24 */ /* 0x000fe2000f8e0215 */
[----:B------:R-:W-:Y:S01]  /*0330*/  UIMAD UR5, UR8, UR5, UR12 ;  /* 0x00000005080572a4 */ /* 0x000fe2000f8e020c */
[C---:B------:R-:W-:Y:S01]  /*0340*/  VIADD R7, R21.reuse, 0xfffffffa ;  /* 0xfffffffa15077836 */ /* 0x040fe20000000000 */
[C---:B------:R-:W-:Y:S01]  /*0350*/  IADD3 R18, PT, PT, R16.reuse, 0x6, RZ ;  /* 0x0000000610127810 */ /* 0x040fe20007ffe0ff */
[----:B------:R-:W-:Y:S01]  /*0360*/  VIADD R2, R21, 0xfffffffd ;  /* 0xfffffffd15027836 */ /* 0x000fe20000000000 */
[----:B------:R-:W-:Y:S01]  /*0370*/  IADD3 R22, PT, PT, R16, 0x4, RZ ;  /* 0x0000000410167810 */ /* 0x000fe20007ffe0ff */
[C---:B------:R-:W-:Y:S01]  /*0380*/  IMAD R10, R14.reuse, UR7, R5 ;  /* 0x000000070e0a7c24 */ /* 0x040fe2000f8e0205 */
[----:B------:R-:W-:Y:S01]  /*0390*/  UIADD3 UR5, UPT, UPT, UR5, -UR9, URZ ;  /* 0x8000000905057290 */ /* 0x000fe2000fffe0ff */
[----:B------:R-:W-:Y:S01]  /*03a0*/  IMAD R8, R14, UR7, R3 ;  /* 0x000000070e087c24 */ /* 0x000fe2000f8e0203 */
[----:B------:R-:W-:Y:S01]  /*03b0*/  IADD3 R3, PT, PT, R24, -0x2, RZ ;  /* 0xfffffffe18037810 */ /* 0x000fe20007ffe0ff */
[----:B------:R-:W-:Y:S01]  /*03c0*/  IMAD R4, R14, UR7, R11 ;  /* 0x000000070e047c24 */ /* 0x000fe2000f8e020b */
[----:B-1----:R-:W-:Y:S01]  /*03d0*/  ISETP.LE.AND P3, PT, R13, UR21, PT ;  /* 0x000000150d007c0c */ /* 0x002fe2000bf63270 */
[----:B------:R-:W-:Y:S01]  /*03e0*/  IMAD R5, R16, R13, R13 ;  /* 0x0000000d10057224 */ /* 0x000fe200078e020d */
[----:B------:R-:W1:Y:S01]  /*03f0*/  LDCU UR22, c[0x0][0x398] ;  /* 0x00007300ff1677ac */ /* 0x000e620008000800 */
[----:B------:R-:W-:-:S02]  /*0400*/  IMAD R6, R14, UR7, R15 ;  /* 0x000000070e067c24 */ /* 0x000fc4000f8e020f */
[C---:B------:R-:W-:Y:S01]  /*0410*/  IMAD R7, R14.reuse, UR7, R7 ;  /* 0x000000070e077c24 */ /* 0x040fe2000f8e0207 */
[----:B------:R-:W2:Y:S01]  /*0420*/  LDCU UR15, c[0x0][0x3a0] ;  /* 0x00007400ff0f77ac */ /* 0x000ea20008000800 */
[----:B------:R-:W-:Y:S01]  /*0430*/  IMAD R11, R14, UR7, R2 ;  /* 0x000000070e0b7c24 */ /* 0x000fe2000f8e0202 */
[----:B------:R-:W-:Y:S01]  /*0440*/  R2UR UR7, R5 ;  /* 0x00000000050772ca */ /* 0x000fe200000e0000 */
[-CC-:B0-----:R-:W-:Y:S01]  /*0450*/  IMAD R24, R24, R12.reuse, R9.reuse ;  /* 0x0000000c18187224 */ /* 0x181fe200078e0209 */
[----:B------:R-:W-:Y:S01]  /*0460*/  UIADD3 UR10, UPT, UPT, -UR10, URZ, URZ ;  /* 0x000000ff0a0a7290 */ /* 0x000fe2000fffe1ff */
[-CC-:B------:R-:W-:Y:S02]  /*0470*/  IMAD R6, R6, R12.reuse, R9.reuse ;  /* 0x0000000c06067224 */ /* 0x180fe400078e0209 */
[-CC-:B------:R-:W-:Y:S02]  /*0480*/  IMAD R7, R7, R12.reuse, R9.reuse ;  /* 0x0000000c07077224 */ /* 0x180fe400078e0209 */
[----:B------:R-:W-:-:S02]  /*0490*/  IMAD R8, R8, R12, R9 ;  /* 0x0000000c08087224 */ /* 0x000fc400078e0209 */
[-CC-:B------:R-:W-:Y:S02]  /*04a0*/  IMAD R10, R10, R12.reuse, R9.reuse ;  /* 0x0000000c0a0a7224 */ /* 0x180fe400078e0209 */
[-CC-:B------:R-:W-:Y:S02]  /*04b0*/  IMAD R4, R4, R12.reuse, R9.reuse ;  /* 0x0000000c04047224 */ /* 0x180fe400078e0209 */
[-CC-:B------:R-:W-:Y:S01]  /*04c0*/  IMAD R11, R11, R12.reuse, R9.reuse ;  /* 0x0000000c0b0b7224 */ /* 0x180fe200078e0209 */
[----:B------:R-:W-:Y:S01]  /*04d0*/  UIADD3 UR7, UPT, UPT, -UR9, UR12, UR7 ;  /* 0x0000000c09077290 */ /* 0x000fe2000fffe107 */
[----:B------:R-:W-:Y:S02]  /*04e0*/  IMAD R9, R3, R12, R9 ;  /* 0x0000000c03097224 */ /* 0x000fe400078e0209 */
[C---:B------:R-:W-:Y:S02]  /*04f0*/  VIADD R12, R16.reuse, 0x7 ;  /* 0x00000007100c7836 */ /* 0x040fe40000000000 */
[----:B------:R-:W-:-:S02]  /*0500*/  VIADD R20, R16, 0x5 ;  /* 0x0000000510147836 */ /* 0x000fc40000000000 */
[C---:B------:R-:W-:Y:S01]  /*0510*/  VIADD R26, R16.reuse, 0x3 ;  /* 0x00000003101a7836 */ /* 0x040fe20000000000 */
[----:B------:R-:W-:Y:S01]  /*0520*/  IADD3 R16, PT, PT, R16, 0x2, RZ ;  /* 0x0000000210107810 */ /* 0x000fe20007ffe0ff */
[-C--:B------:R-:W-:Y:S02]  /*0530*/  IMAD R18, R18, R13.reuse, UR12 ;  /* 0x0000000c12127e24 */ /* 0x080fe4000f8e020d */
[-C--:B------:R-:W-:Y:S02]  /*0540*/  IMAD R22, R22, R13.reuse, UR12 ;  /* 0x0000000c16167e24 */ /* 0x080fe4000f8e020d */
[-C--:B------:R-:W-:Y:S01]  /*0550*/  IMAD R16, R16, R13.reuse, UR12 ;  /* 0x0000000c10107e24 */ /* 0x080fe2000f8e020d */
[----:B------:R-:W-:Y:S01]  /*0560*/  IADD3 R18, PT, PT, R18, -UR9, RZ ;  /* 0x8000000912127c10 */ /* 0x000fe2000fffe0ff */
[-C--:B------:R-:W-:Y:S01]  /*0570*/  IMAD R12, R12, R13.reuse, UR12 ;  /* 0x0000000c0c0c7e24 */ /* 0x080fe2000f8e020d */
[----:B------:R-:W-:Y:S01]  /*0580*/  IADD3 R22, PT, PT, R22, -UR9, RZ ;  /* 0x8000000916167c10 */ /* 0x000fe2000fffe0ff */
[-C--:B------:R-:W-:Y:S01]  /*0590*/  IMAD R20, R20, R13.reuse, UR12 ;  /* 0x0000000c14147e24 */ /* 0x080fe2000f8e020d */
[----:B------:R-:W-:Y:S01]  /*05a0*/  IADD3 R16, PT, PT, R16, -UR9, RZ ;  /* 0x8000000910107c10 */ /* 0x000fe2000fffe0ff */
[----:B------:R-:W-:-:S02]  /*05b0*/  IMAD R26, R26, R13, UR12 ;  /* 0x0000000c1a1a7e24 */ /* 0x000fc4000f8e020d */
[----:B------:R-:W-:Y:S02]  /*05c0*/  VIADD R12, R12, -UR9 ;  /* 0x800000090c0c7c36 */ /* 0x000fe40008000000 */
[----:B------:R-:W-:Y:S02]  /*05d0*/  VIADD R20, R20, -UR9 ;  /* 0x8000000914147c36 */ /* 0x000fe40008000000 */
[----:B------:R-:W-:Y:S02]  /*05e0*/  VIADD R26, R26, -UR9 ;  /* 0x800000091a1a7c36 */ /* 0x000fe40008000000 */
[--C-:B------:R-:W-:Y:S02]  /*05f0*/  IMAD R13, R12, UR14, R21.reuse ;  /* 0x0000000e0c0d7c24 */ /* 0x100fe4000f8e0215 */
[--C-:B------:R-:W-:Y:S02]  /*0600*/  IMAD R19, R20, UR14, R21.reuse ;  /* 0x0000000e14137c24 */ /* 0x100fe4000f8e0215 */
[----:B------:R-:W-:-:S02]  /*0610*/  IMAD R18, R18, UR14, R21 ;  /* 0x0000000e12127c24 */ /* 0x000fc4000f8e0215 */
[--C-:B------:R-:W-:Y:S02]  /*0620*/  IMAD R22, R22, UR14, R21.reuse ;  /* 0x0000000e16167c24 */ /* 0x100fe4000f8e0215 */
[--C-:B------:R-:W-:Y:S02]  /*0630*/  IMAD R3, R26, UR14, R21.reuse ;  /* 0x0000000e1a037c24 */ /* 0x100fe4000f8e0215 */
[--C-:B------:R-:W-:Y:S02]  /*0640*/  IMAD R20, R16, UR14, R21.reuse ;  /* 0x0000000e10147c24 */ /* 0x100fe4000f8e0215 */
[C-C-:B------:R-:W-:Y:S02]  /*0650*/  IMAD R12, R14.reuse, UR5, R21.reuse ;  /* 0x000000050e0c7c24 */ /* 0x140fe4000f8e0215 */
[----:B-12---:R-:W-:-:S07]  /*0660*/  IMAD R21, R14, UR7, R21 ;  /* 0x000000070e157c24 */ /* 0x006fce000f8e0215 */
.L_x_2:
[----:B------:R-:W-:Y:S01]  /*0670*/  VIADD R5, R2, 0x3 ;  /* 0x0000000302057836 */ /* 0x000fe20000000000 */
[----:B------:R-:W-:-:S04]  /*0680*/  UMOV UR14, UR15 ;  /* 0x0000000f000e7c82 */ /* 0x000fc80008000000 */
[C---:B------:R-:W-:Y:S02]  /*0690*/  ISETP.GE.OR P2, PT, R5.reuse, UR14, P3 ;  /* 0x0000000e05007c0c */ /* 0x040fe40009f46670 */
[----:B------:R-:W-:-:S04]  /*06a0*/  LOP3.LUT R5, R5, UR21, RZ, 0xfc, !PT ;  /* 0x0000001505057c12 */ /* 0x000fc8000f8efcff */
[----:B------:R-:W-:Y:S02]  /*06b0*/  ISETP.LT.OR P2, PT, R5, RZ, P2 ;  /* 0x000000ff0500720c */ /* 0x000fe40001741670 */
[----:B------:R-:W-:-:S04]  /*06c0*/  IADD3 R5, PT, PT, R2, 0x2, RZ ;  /* 0x0000000202057810 */ /* 0x000fc80007ffe0ff */
[C---:B------:R-:W-:Y:S02]  /*06d0*/  ISETP.GE.OR P4, PT, R5.reuse, UR14, P3 ;  /* 0x0000000e05007c0c */ /* 0x040fe40009f86670 */
[----:B------:R-:W-:-:S04]  /*06e0*/  LOP3.LUT R5, R5, UR21, RZ, 0xfc, !PT ;  /* 0x0000001505057c12 */ /* 0x000fc8000f8efcff */
[----:B------:R-:W-:Y:S01]  /*06f0*/  ISETP.LT.OR P4, PT, R5, RZ, P4 ;  /* 0x000000ff0500720c */ /* 0x000fe20002781670 */
[----:B------:R-:W0:Y:S08]  /*0700*/  @!P2 LDC.64 R14, c[0x0][0x388] ;  /* 0x0000e200ff0eab82 */ /* 0x000e300000000a00 */
[----:B------:R-:W1:Y:S01]  /*0710*/  @!P2 LDC.64 R26, c[0x0][0x390] ;  /* 0x0000e400ff1aab82 */ /* 0x000e620000000a00 */
[----:B0-----:R-:W-:-:S07]  /*0720*/  @!P2 IMAD.WIDE R16, R12, 0x4, R14 ;  /* 0x000000040c10a825 */ /* 0x001fce00078e020e */
[----:B------:R-:W0:Y:S01]  /*0730*/  @!P4 LDC.64 R14, c[0x0][0x390] ;  /* 0x0000e400ff0ecb82 */ /* 0x000e220000000a00 */
[----:B------:R2:W3:Y:S01]  /*0740*/  @!P2 LDG.E.CONSTANT R5, desc[UR16][R16.64] ;  /* 0x000000101005a981 */ /* 0x0004e2000c1e9900 */
[----:B-1----:R-:W-:-:S06]  /*0750*/  @!P2 IMAD.WIDE R28, R24, 0x4, R26 ;  /* 0x00000004181ca825 */ /* 0x002fcc00078e021a */
[----:B--2---:R-:W1:Y:S01]  /*0760*/  @!P4 LDC.64 R16, c[0x0][0x388] ;  /* 0x0000e200ff10cb82 */ /* 0x004e620000000a00 */
[----:B------:R-:W-:Y:S01]  /*0770*/  @!P4 VIADD R27, R21, 0xffffffff ;  /* 0xffffffff151bc836 */ /* 0x000fe20000000000 */
[----:B------:R-:W3:Y:S01]  /*0780*/  @!P2 LDG.E.CONSTANT R25, desc[UR16][R28.64] ;  /* 0x000000101c19a981 */ /* 0x000ee2000c1e9900 */
[----:B0-----:R-:W-:-:S06]  /*0790*/  @!P4 IMAD.WIDE R14, R4, 0x4, R14 ;  /* 0x00000004040ec825 */ /* 0x001fcc00078e020e */
[----:B------:R0:W2:Y:S01]  /*07a0*/  @!P4 LDG.E.CONSTANT R14, desc[UR16][R14.64] ;  /* 0x000000100e0ec981 */ /* 0x0000a2000c1e9900 */
[----:B-1----:R-:W-:-:S06]  /*07b0*/  @!P4 IMAD.WIDE R26, R27, 0x4, R16 ;  /* 0x000000041b1ac825 */ /* 0x002fcc00078e0210 */
[----:B------:R-:W2:Y:S01]  /*07c0*/  @!P4 LDG.E.CONSTANT R27, desc[UR16][R26.64] ;  /* 0x000000101a1bc981 */ /* 0x000ea2000c1e9900 */
[----:B0-----:R-:W-:-:S04]  /*07d0*/  IADD3 R15, PT, PT, R2, 0x1, RZ ;  /* 0x00000001020f7810 */ /* 0x001fc80007ffe0ff */
[C---:B------:R-:W-:Y:S02]  /*07e0*/  ISETP.GE.OR P0, PT, R15.reuse, UR14, P3 ;  /* 0x0000000e0f007c0c */ /* 0x040fe40009f06670 */
[----:B------:R-:W-:-:S04]  /*07f0*/  LOP3.LUT R16, R15, UR21, RZ, 0xfc, !PT ;  /* 0x000000150f107c12 */ /* 0x000fc8000f8efcff */
[----:B------:R-:W-:Y:S02]  /*0800*/  ISETP.LT.OR P0, PT, R16, RZ, P0 ;  /* 0x000000ff1000720c */ /* 0x000fe40000701670 */
[C---:B------:R-:W-:Y:S02]  /*0810*/  LOP3.LUT R16, R2.reuse, UR21, RZ, 0xfc, !PT ;  /* 0x0000001502107c12 */ /* 0x040fe4000f8efcff */
[----:B------:R-:W-:-:S04]  /*0820*/  ISETP.GE.OR P1, PT, R2, UR14, P3 ;  /* 0x0000000e02007c0c */ /* 0x000fc80009f26670 */
[----:B------:R-:W-:-:S05]  /*0830*/  ISETP.LT.OR P1, PT, R16, RZ, P1 ;  /* 0x000000ff1000720c */ /* 0x000fca0000f21670 */
[----:B------:R-:W0:Y:S08]  /*0840*/  @!P0 LDC.64 R16, c[0x0][0x388] ;  /* 0x0000e200ff108b82 */ /* 0x000e300000000a00 */
[----:B------:R-:W1:Y:S01]  /*0850*/  @!P1 LDC.64 R28, c[0x0][0x388] ;  /* 0x0000e200ff1c9b82 */ /* 0x000e620000000a00 */
[----:B---3--:R-:W-:Y:S01]  /*0860*/  @!P2 FFMA R0, R5, R25, R0 ;  /* 0x000000190500a223 */ /* 0x008fe20000000000 */
[----:B------:R-:W-:-:S03]  /*0870*/  @!P1 IADD3 R5, PT, PT, R3, -0x3, RZ ;  /* 0xfffffffd03059810 */ /* 0x000fc60007ffe0ff */
[----:B--2---:R-:W-:-:S03]  /*0880*/  @!P4 FFMA R0, R27, R14, R0 ;  /* 0x0000000e1b00c223 */ /* 0x004fc60000000000 */
[----:B------:R-:W2:Y:S01]  /*0890*/  @!P0 LDC.64 R14, c[0x0][0x390] ;  /* 0x0000e400ff0e8b82 */ /* 0x000ea20000000a00 */
[----:B------:R-:W-:-:S04]  /*08a0*/  @!P0 VIADD R27, R20, 0xfffffffe ;  /* 0xfffffffe141b8836 */ /* 0x000fc80000000000 */
[----:B0-----:R-:W-:-:S04]  /*08b0*/  @!P0 IMAD.WIDE R26, R27, 0x4, R16 ;  /* 0x000000041b1a8825 */ /* 0x001fc800078e0210 */
[----:B------:R-:W-:Y:S02]  /*08c0*/  VIADD R16, R2, 0xffffffff ;  /* 0xffffffff02107836 */ /* 0x000fe40000000000 */
[----:B-1----:R-:W-:Y:S01]  /*08d0*/  @!P1 IMAD.WIDE R28, R5, 0x4, R28 ;  /* 0x00000004051c9825 */ /* 0x002fe200078e021c */
[----:B------:R-:W3:Y:S02]  /*08e0*/  @!P0 LDG.E.CONSTANT R27, desc[UR16][R26.64] ;  /* 0x000000101a1b8981 */ /* 0x000ee4000c1e9900 */
[C---:B------:R-:W-:Y:S02]  /*08f0*/  ISETP.GE.OR P2, PT, R16.reuse, UR14, P3 ;  /* 0x0000000e10007c0c */ /* 0x040fe40009f46670 */
[----:B------:R-:W-:Y:S01]  /*0900*/  LOP3.LUT R16, R16, UR21, RZ, 0xfc, !PT ;  /* 0x0000001510107c12 */ /* 0x000fe2000f8efcff */
[----:B------:R-:W4:Y:S03]  /*0910*/  @!P1 LDG.E.CONSTANT R25, desc[UR16][R28.64] ;  /* 0x000000101c199981 */ /* 0x000f26000c1e9900 */
[----:B------:R-:W-:-:S02]  /*0920*/  ISETP.LT.OR P2, PT, R16, RZ, P2 ;  /* 0x000000ff1000720c */ /* 0x000fc40001741670 */
[----:B------:R-:W0:Y:S01]  /*0930*/  @!P1 LDC.64 R16, c[0x0][0x390] ;  /* 0x0000e400ff109b82 */ /* 0x000e220000000a00 */
[----:B--2---:R-:W-:-:S05]  /*0940*/  @!P0 IMAD.WIDE R14, R9, 0x4, R14 ;  /* 0x00000004090e8825 */ /* 0x004fca00078e020e */
[----:B------:R1:W3:Y:S05]  /*0950*/  @!P0 LDG.E.CONSTANT R5, desc[UR16][R14.64] ;  /* 0x000000100e058981 */ /* 0x0002ea000c1e9900 */
[----:B-1----:R-:W1:Y:S01]  /*0960*/  @!P2 LDC.64 R14, c[0x0][0x388] ;  /* 0x0000e200ff0eab82 */ /* 0x002e620000000a00 */
[----:B------:R-:W-:-:S05]  /*0970*/  @!P2 IADD3 R26, PT, PT, R22, -0x4, RZ ;  /* 0xfffffffc161aa810 */ /* 0x000fca0007ffe0ff */
[----:B-1----:R-:W-:Y:S02]  /*0980*/  @!P2 IMAD.WIDE R28, R26, 0x4, R14 ;  /* 0x000000041a1ca825 */ /* 0x002fe400078e020e */
[----:B------:R-:W1:Y:S02]  /*0990*/  @!P2 LDC.64 R14, c[0x0][0x390] ;  /* 0x0000e400ff0eab82 */ /* 0x000e640000000a00 */
[----:B0-----:R-:W-:Y:S02]  /*09a0*/  @!P1 IMAD.WIDE R16, R11, 0x4, R16 ;  /* 0x000000040b109825 */ /* 0x001fe400078e0210 */
[----:B------:R-:W2:Y:S04]  /*09b0*/  @!P2 LDG.E.CONSTANT R29, desc[UR16][R28.64] ;  /* 0x000000101c1da981 */ /* 0x000ea8000c1e9900 */
[----:B------:R-:W4:Y:S01]  /*09c0*/  @!P1 LDG.E.CONSTANT R16, desc[UR16][R16.64] ;  /* 0x0000001010109981 */ /* 0x000f22000c1e9900 */
[----:B-1----:R-:W-:-:S05]  /*09d0*/  @!P2 IMAD.WIDE R14, R10, 0x4, R14 ;  /* 0x000000040a0ea825 */ /* 0x002fca00078e020e */
[----:B------:R0:W2:Y:S01]  /*09e0*/  @!P2 LDG.E.CONSTANT R17, desc[UR16][R14.64] ;  /* 0x000000100e11a981 */ /* 0x0000a2000c1e9900 */
[----:B---3--:R-:W-:Y:S01]  /*09f0*/  @!P0 FFMA R0, R27, R5, R0 ;  /* 0x000000051b008223 */ /* 0x008fe20000000000 */
[----:B------:R-:W-:-:S05]  /*0a00*/  VIADD R5, R2, 0xfffffffe ;  /* 0xfffffffe02057836 */ /* 0x000fca0000000000 */
[C---:B------:R-:W-:Y:S02]  /*0a10*/  ISETP.GE.OR P0, PT, R5.reuse, UR14, P3 ;  /* 0x0000000e05007c0c */ /* 0x040fe40009f06670 */
[----:B------:R-:W-:-:S04]  /*0a20*/  LOP3.LUT R5, R5, UR21, RZ, 0xfc, !PT ;  /* 0x0000001505057c12 */ /* 0x000fc8000f8efcff */
[----:B------:R-:W-:Y:S02]  /*0a30*/  ISETP.LT.OR P0, PT, R5, RZ, P0 ;  /* 0x000000ff0500720c */ /* 0x000fe40000701670 */
[----:B------:R-:W-:-:S04]  /*0a40*/  IADD3 R5, PT, PT, R2, -0x3, RZ ;  /* 0xfffffffd02057810 */ /* 0x000fc80007ffe0ff */
[C---:B------:R-:W-:Y:S02]  /*0a50*/  ISETP.GE.OR P4, PT, R5.reuse, UR14, P3 ;  /* 0x0000000e05007c0c */ /* 0x040fe40009f86670 */
[----:B------:R-:W-:-:S05]  /*0a60*/  LOP3.LUT R5, R5, UR21, RZ, 0xfc, !PT ;  /* 0x0000001505057c12 */ /* 0x000fca000f8efcff */
[----:B------:R-:W1:Y:S01]  /*0a70*/  @!P0 LDC.64 R26, c[0x0][0x388] ;  /* 0x0000e200ff1a8b82 */ /* 0x000e620000000a00 */
[----:B------:R-:W-:Y:S01]  /*0a80*/  ISETP.LT.OR P4, PT, R5, RZ, P4 ;  /* 0x000000ff0500720c */ /* 0x000fe20002781670 */
[----:B------:R-:W-:-:S12]  /*0a90*/  @!P0 VIADD R5, R19, 0xfffffffb ;  /* 0xfffffffb13058836 */ /* 0x000fd80000000000 */
[----:B0-----:R-:W0:Y:S01]  /*0aa0*/  @!P4 LDC.64 R14, c[0x0][0x388] ;  /* 0x0000e200ff0ecb82 */ /* 0x001e220000000a00 */
[----:B----4-:R-:W-:Y:S01]  /*0ab0*/  @!P1 FFMA R0, R25, R16, R0 ;  /* 0x0000001019009223 */ /* 0x010fe20000000000 */
[----:B-1----:R-:W-:-:S04]  /*0ac0*/  @!P0 IMAD.WIDE R26, R5, 0x4, R26 ;  /* 0x00000004051a8825 */ /* 0x002fc800078e021a */
[----:B------:R-:W-:Y:S02]  /*0ad0*/  VIADD R5, R2, 0xfffffffc ;  /* 0xfffffffc02057836 */ /* 0x000fe40000000000 */
[----:B------:R-:W3:Y:S01]  /*0ae0*/  @!P0 LDG.E.CONSTANT R27, desc[UR16][R26.64] ;  /* 0x000000101a1b8981 */ /* 0x000ee2000c1e9900 */
[----:B--2---:R-:W-:Y:S02]  /*0af0*/  @!P2 FFMA R0, R29, R17, R0 ;  /* 0x000000111d00a223 */ /* 0x004fe40000000000 */
[----:B------:R-:W1:Y:S01]  /*0b00*/  @!P0 LDC.64 R16, c[0x0][0x390] ;  /* 0x0000e400ff108b82 */ /* 0x000e620000000a00 */
[C---:B------:R-:W-:Y:S02]  /*0b10*/  ISETP.GE.OR P1, PT, R5.reuse, UR14, P3 ;  /* 0x0000000e05007c0c */ /* 0x040fe40009f26670 */
[----:B------:R-:W-:Y:S02]  /*0b20*/  LOP3.LUT R5, R5, UR21, RZ, 0xfc, !PT ;  /* 0x0000001505057c12 */ /* 0x000fe4000f8efcff */
[----:B------:R-:W-:-:S02]  /*0b30*/  @!P4 IADD3 R29, PT, PT, R18, -0x6, RZ ;  /* 0xfffffffa121dc810 */ /* 0x000fc40007ffe0ff */
[----:B------:R-:W-:-:S03]  /*0b40*/  ISETP.LT.OR P1, PT, R5, RZ, P1 ;  /* 0x000000ff0500720c */ /* 0x000fc60000f21670 */
[----:B0-----:R-:W-:Y:S02]  /*0b50*/  @!P4 IMAD.WIDE R28, R29, 0x4, R14 ;  /* 0x000000041d1cc825 */ /* 0x001fe400078e020e */
[----:B------:R-:W0:Y:S03]  /*0b60*/  @!P4 LDC.64 R14, c[0x0][0x390] ;  /* 0x0000e400ff0ecb82 */ /* 0x000e260000000a00 */
[----:B------:R-:W2:Y:S01]  /*0b70*/  @!P4 LDG.E.CONSTANT R25, desc[UR16][R28.64] ;  /* 0x000000101c19c981 */ /* 0x000ea2000c1e9900 */
[----:B-1----:R-:W-:-:S05]  /*0b80*/  @!P0 IMAD.WIDE R16, R8, 0x4, R16 ;  /* 0x0000000408108825 */ /* 0x002fca00078e0210 */
[----:B------:R1:W3:Y:S02]  /*0b90*/  @!P0 LDG.E.CONSTANT R5, desc[UR16][R16.64] ;  /* 0x0000001010058981 */ /* 0x0002e4000c1e9900 */
[----:B-1----:R-:W1:Y:S01]  /*0ba0*/  @!P1 LDC.64 R16, c[0x0][0x388] ;  /* 0x0000e200ff109b82 */ /* 0x002e620000000a00 */
[----:B0-----:R-:W-:Y:S01]  /*0bb0*/  @!P4 IMAD.WIDE R28, R7, 0x4, R14 ;  /* 0x00000004071cc825 */ /* 0x001fe200078e020e */
[----:B------:R-:W-:-:S04]  /*0bc0*/  @!P1 IADD3 R15, PT, PT, R13, -0x7, RZ ;  /* 0xfffffff90d0f9810 */ /* 0x000fc80007ffe0ff */
[----:B------:R-:W2:Y:S01]  /*0bd0*/  @!P4 LDG.E.CONSTANT R26, desc[UR16][R28.64] ;  /* 0x000000101c1ac981 */ /* 0x000ea2000c1e9900 */
[----:B-1----:R-:W-:Y:S02]  /*0be0*/  @!P1 IMAD.WIDE R16, R15, 0x4, R16 ;  /* 0x000000040f109825 */ /* 0x002fe400078e0210 */
[----:B------:R-:W0:Y:S04]  /*0bf0*/  @!P1 LDC.64 R14, c[0x0][0x390] ;  /* 0x0000e400ff0e9b82 */ /* 0x000e280000000a00 */
[----:B------:R-:W4:Y:S01]  /*0c00*/  @!P1 LDG.E.CONSTANT R17, desc[UR16][R16.64] ;  /* 0x0000001010119981 */ /* 0x000f22000c1e9900 */
[----:B0-----:R-:W-:-:S06]  /*0c10*/  @!P1 IMAD.WIDE R14, R6, 0x4, R14 ;  /* 0x00000004060e9825 */ /* 0x001fcc00078e020e */
[----:B------:R-:W4:Y:S01]  /*0c20*/  @!P1 LDG.E.CONSTANT R14, desc[UR16][R14.64] ;  /* 0x000000100e0e9981 */ /* 0x000f22000c1e9900 */
[----:B------:R-:W-:-:S04]  /*0c30*/  UIADD3 UR10, UPT, UPT, UR10, 0x8, URZ ;  /* 0x000000080a0a7890 */ /* 0x000fc8000fffe0ff */
[----:B------:R-:W-:Y:S01]  /*0c40*/  UISETP.NE.AND UP0, UPT, UR10, URZ, UPT ;  /* 0x000000ff0a00728c */ /* 0x000fe2000bf05270 */
[----:B------:R-:W-:Y:S01]  /*0c50*/  IADD3 R23, PT, PT, R23, 0x8, RZ ;  /* 0x0000000817177810 */ /* 0x000fe20007ffe0ff */
[----:B------:R-:W-:Y:S01]  /*0c60*/  VIADD R2, R2, 0xfffffff8 ;  /* 0xfffffff802027836 */ /* 0x000fe20000000000 */
[----:B------:R-:W-:Y:S01]  /*0c70*/  IADD3 R3, PT, PT, R3, UR19, RZ ;  /* 0x0000001303037c10 */ /* 0x000fe2000fffe0ff */
[----:B------:R-:W-:Y:S01]  /*0c80*/  VIADD R20, R20, UR19 ;  /* 0x0000001314147c36 */ /* 0x000fe20008000000 */
[----:B------:R-:W-:Y:S01]  /*0c90*/  IADD3 R21, PT, PT, R21, UR19, RZ ;  /* 0x0000001315157c10 */ /* 0x000fe2000fffe0ff */
[----:B------:R-:W-:Y:S01]  /*0ca0*/  VIADD R22, R22, UR19 ;  /* 0x0000001316167c36 */ /* 0x000fe20008000000 */
[----:B------:R-:W-:Y:S01]  /*0cb0*/  IADD3 R19, PT, PT, R19, UR19, RZ ;  /* 0x0000001313137c10 */ /* 0x000fe2000fffe0ff */
[----:B------:R-:W-:Y:S01]  /*0cc0*/  VIADD R18, R18, UR19 ;  /* 0x0000001312127c36 */ /* 0x000fe20008000000 */
[----:B------:R-:W-:Y:S01]  /*0cd0*/  IADD3 R13, PT, PT, R13, UR19, RZ ;  /* 0x000000130d0d7c10 */ /* 0x000fe2000fffe0ff */
[----:B------:R-:W-:-:S02]  /*0ce0*/  VIADD R12, R12, UR19 ;  /* 0x000000130c0c7c36 */ /* 0x000fc40008000000 */
[----:B---3--:R-:W-:Y:S01]  /*0cf0*/  @!P0 FFMA R0, R27, R5, R0 ;  /* 0x000000051b008223 */ /* 0x008fe20000000000 */
[----:B------:R-:W-:-:S04]  /*0d00*/  IMAD R5, RZ, RZ, -UR22 ;  /* 0x80000016ff057e24 */ /* 0x000fc8000f8e02ff */
[C---:B------:R-:W-:Y:S01]  /*0d10*/  IMAD R4, R5.reuse, 0x8, R4 ;  /* 0x0000000805047824 */ /* 0x040fe200078e0204 */
[C---:B------:R-:W-:Y:S01]  /*0d20*/  LEA R24, R5.reuse, R24, 0x3 ;  /* 0x0000001805187211 */ /* 0x040fe200078e18ff */
[C---:B------:R-:W-:Y:S01]  /*0d30*/  IMAD R11, R5.reuse, 0x8, R11 ;  /* 0x00000008050b7824 */ /* 0x040fe200078e020b */
[C---:B------:R-:W-:Y:S01]  /*0d40*/  LEA R9, R5.reuse, R9, 0x3 ;  /* 0x0000000905097211 */ /* 0x040fe200078e18ff */
[C---:B------:R-:W-:Y:S01]  /*0d50*/  IMAD R8, R5.reuse, 0x8, R8 ;  /* 0x0000000805087824 */ /* 0x040fe200078e0208 */
[C---:B------:R-:W-:Y:S01]  /*0d60*/  LEA R10, R5.reuse, R10, 0x3 ;  /* 0x0000000a050a7211 */ /* 0x040fe200078e18ff */
[C---:B------:R-:W-:Y:S01]  /*0d70*/  IMAD R6, R5.reuse, 0x8, R6 ;  /* 0x0000000805067824 */ /* 0x040fe200078e0206 */
[----:B------:R-:W-:Y:S01]  /*0d80*/  LEA R7, R5, R7, 0x3 ;  /* 0x0000000705077211 */ /* 0x000fe200078e18ff */
[----:B--2---:R-:W-:-:S04]  /*0d90*/  @!P4 FFMA R0, R25, R26, R0 ;  /* 0x0000001a1900c223 */ /* 0x004fc80000000000 */
[----:B----4-:R-:W-:Y:S01]  /*0da0*/  @!P1 FFMA R0, R17, R14, R0 ;  /* 0x0000000e11009223 */ /* 0x010fe20000000000 */
[----:B------:R-:W-:Y:S06]  /*0db0*/  BRA.U UP0, `(.L_x_2) ;  /* 0xfffffff9002c7547 */ /* 0x000fec000b83ffff */
.L_x_1:
[----:B------:R-:W0:Y:S01]  /*0dc0*/  LDC R2, c[0x0][0x3a4] ;  /* 0x0000e900ff027b82 */ /* 0x000e220000000800 */
[----:B------:R-:W1:Y:S01]  /*0dd0*/  S2R R15, SR_TID.X ;  /* 0x00000000000f7919 */ /* 0x000e620000002100 */
[----:B------:R-:W2:Y:S01]  /*0de0*/  LDCU UR7, c[0x0][0x3a4] ;  /* 0x00007480ff0777ac */ /* 0x000ea20008000800 */
[----:B------:R-:W-:-:S05]  /*0df0*/  UIADD3 UR5, UPT, UPT, UR12, -UR9, URZ ;  /* 0x800000090c057290 */ /* 0x000fca000fffe0ff */
[----:B------:R-:W3:Y:S01]  /*0e00*/  LDC R3, c[0x0][0x3a4] ;  /* 0x0000e900ff037b82 */ /* 0x000ee20000000800 */
[----:B------:R-:W4:Y:S01]  /*0e10*/  LDCU UR10, c[0x0][0x39c] ;  /* 0x00007380ff0a77ac */ /* 0x000f220008000800 */
[----:B------:R-:W-:-:S05]  /*0e20*/  IMAD.U32 R16, RZ, RZ, UR5 ;  /* 0x00000005ff107e24 */ /* 0x000fca000f8e00ff */
[----:B------:R-:W-:Y:S01]  /*0e30*/  IADD3 R16, PT, PT, R16, UR4, RZ ;  /* 0x0000000410107c10 */ /* 0x000fe2000fffe0ff */
[----:B--2---:R-:W-:Y:S01]  /*0e40*/  ULOP3.LUT UP0, URZ, UR7, 0x1, URZ, 0xc0, !UPT ;  /* 0x0000000107ff7892 */ /* 0x004fe2000f80c0ff */
[----:B0-----:R-:W-:-:S04]  /*0e50*/  SHF.L.U32 R2, R2, 0x1, RZ ;  /* 0x0000000102027819 */ /* 0x001fc800000006ff */
[----:B------:R-:W-:Y:S01]  /*0e60*/  IADD3 R2, PT, PT, R2, 0x1, RZ ;  /* 0x0000000102027810 */ /* 0x000fe20007ffe0ff */
[----:B---3--:R-:W-:-:S04]  /*0e70*/  VIADD R14, R3, UR9 ;  /* 0x00000009030e7c36 */ /* 0x008fc80008000000 */
[----:B------:R-:W-:Y:S01]  /*0e80*/  IMAD R14, R2, R14, R3 ;  /* 0x0000000e020e7224 */ /* 0x000fe200078e0203 */
[----:B-1--4-:R-:W-:Y:S06]  /*0e90*/  BRA.U !UP1, `(.L_x_3) ;  /* 0x0000000509287547 */ /* 0x012fec000b800000 */
[----:B------:R-:W0:Y:S01]  /*0ea0*/  LDC R2, c[0x0][0x39c] ;  /* 0x0000e700ff027b82 */ /* 0x000e220000000800 */
[C---:B------:R-:W-:Y:S01]  /*0eb0*/  IADD3 R13, PT, PT, -R23.reuse, UR20, RZ ;  /* 0x00000014170d7c10 */ /* 0x040fe2000fffe1ff */
[C---:B------:R-:W-:Y:S01]  /*0ec0*/  VIADD R19, R23.reuse, 0x1 ;  /* 0x0000000117137836 */ /* 0x040fe20000000000 */
[C---:B------:R-:W-:Y:S01]  /*0ed0*/  IADD3 R9, PT, PT, R23.reuse, 0x2, RZ ;  /* 0x0000000217097810 */ /* 0x040fe20007ffe0ff */
[----:B------:R-:W-:-:S03]  /*0ee0*/  VIADD R5, R23, 0x3 ;  /* 0x0000000317057836 */ /* 0x000fc60000000000 */
[----:B------:R-:W-:Y:S02]  /*0ef0*/  IADD3 R3, PT, PT, -R19, UR20, RZ ;  /* 0x0000001413037c10 */ /* 0x000fe4000fffe1ff */
[----:B------:R-:W-:Y:S02]  /*0f00*/  IADD3 R29, PT, PT, -R9, UR20, RZ ;  /* 0x00000014091d7c10 */ /* 0x000fe4000fffe1ff */
[----:B------:R-:W-:Y:S02]  /*0f10*/  IADD3 R27, PT, PT, -R5, UR20, RZ ;  /* 0x00000014051b7c10 */ /* 0x000fe4000fffe1ff */
[----:B------:R-:W-:Y:S02]  /*0f20*/  LOP3.LUT R4, R29, UR21, RZ, 0xfc, !PT ;  /* 0x000000151d047c12 */ /* 0x000fe4000f8efcff */
[----:B------:R-:W-:Y:S02]  /*0f30*/  LOP3.LUT R6, R27, UR21, RZ, 0xfc, !PT ;  /* 0x000000151b067c12 */ /* 0x000fe4000f8efcff */
[----:B0-----:R-:W-:-:S02]  /*0f40*/  ISETP.LE.AND P0, PT, R2, UR21, PT ;  /* 0x0000001502007c0c */ /* 0x001fc4000bf03270 */
[C---:B------:R-:W-:Y:S02]  /*0f50*/  LOP3.LUT R2, R13.reuse, UR21, RZ, 0xfc, !PT ;  /* 0x000000150d027c12 */ /* 0x040fe4000f8efcff */
[----:B------:R-:W-:Y:S02]  /*0f60*/  ISETP.GE.OR P1, PT, R13, UR14, P0 ;  /* 0x0000000e0d007c0c */ /* 0x000fe40008726670 */
[C---:B------:R-:W-:Y:S02]  /*0f70*/  ISETP.GE.OR P2, PT, R3.reuse, UR14, P0 ;  /* 0x0000000e03007c0c */ /* 0x040fe40008746670 */
[----:B------:R-:W-:Y:S02]  /*0f80*/  ISETP.LT.OR P1, PT, R2, RZ, P1 ;  /* 0x000000ff0200720c */ /* 0x000fe40000f21670 */
[----:B------:R-:W-:Y:S02]  /*0f90*/  LOP3.LUT R2, R3, UR21, RZ, 0xfc, !PT ;  /* 0x0000001503027c12 */ /* 0x000fe4000f8efcff */
[----:B------:R-:W-:-:S02]  /*0fa0*/  ISETP.GE.OR P3, PT, R29, UR14, P0 ;  /* 0x0000000e1d007c0c */ /* 0x000fc40008766670 */
[----:B------:R-:W-:Y:S02]  /*0fb0*/  ISETP.LT.OR P2, PT, R2, RZ, P2 ;  /* 0x000000ff0200720c */ /* 0x000fe40001741670 */
[----:B------:R-:W-:Y:S02]  /*0fc0*/  ISETP.LT.OR P3, PT, R4, RZ, P3 ;  /* 0x000000ff0400720c */ /* 0x000fe40001f61670 */
[----:B------:R-:W-:-:S03]  /*0fd0*/  ISETP.GE.OR P0, PT, R27, UR14, P0 ;  /* 0x0000000e1b007c0c */ /* 0x000fc60008706670 */
[----:B------:R-:W0:Y:S01]  /*0fe0*/  @!P1 LDC R2, c[0x0][0x398] ;  /* 0x0000e600ff029b82 */ /* 0x000e220000000800 */
[----:B------:R-:W-:Y:S01]  /*0ff0*/  @!P1 IADD3 R4, PT, PT, R14, R23, RZ ;  /* 0x000000170e049210 */ /* 0x000fe20007ffe0ff */
[----:B------:R-:W-:Y:S01]  /*1000*/  @!P1 IMAD R7, R16, UR14, R13 ;  /* 0x0000000e10079c24 */ /* 0x000fe2000f8e020d */
[----:B------:R-:W-:Y:S01]  /*1010*/  ISETP.LT.OR P0, PT, R6, RZ, P0 ;  /* 0x000000ff0600720c */ /* 0x000fe20000701670 */
[----:B------:R-:W-:Y:S02]  /*1020*/  @!P1 VIADD R13, R13, UR13 ;  /* 0x0000000d0d0d9c36 */ /* 0x000fe40008000000 */
[----:B------:R-:W-:Y:S01]  /*1030*/  @!P1 IMAD R17, R4, UR18, R7 ;  /* 0x0000001204119c24 */ /* 0x000fe2000f8e0207 */
[----:B------:R-:W-:Y:S01]  /*1040*/  @!P2 IADD3 R4, PT, PT, R14, R19, RZ ;  /* 0x000000130e04a210 */ /* 0x000fe20007ffe0ff */
[----:B------:R-:W1:Y:S01]  /*1050*/  @!P1 LDC.64 R24, c[0x0][0x390] ;  /* 0x0000e400ff189b82 */ /* 0x000e620000000a00 */
[----:B------:R-:W-:Y:S02]  /*1060*/  @!P3 IMAD R12, R16, UR14, R29 ;  /* 0x0000000e100cbc24 */ /* 0x000fe4000f8e021d */
[----:B------:R-:W-:-:S02]  /*1070*/  @!P3 IMAD.IADD R21, R14, 0x1, R9 ;  /* 0x000000010e15b824 */ /* 0x000fc400078e0209 */
[----:B------:R-:W-:Y:S02]  /*1080*/  @!P2 IMAD R9, R16, UR14, R3 ;  /* 0x0000000e1009ac24 */ /* 0x000fe4000f8e0203 */
[----:B------:R-:W-:Y:S01]  /*1090*/  @!P3 IMAD R21, R21, UR18, R12 ;  /* 0x000000121515bc24 */ /* 0x000fe2000f8e020c */
[----:B------:R-:W2:Y:S01]  /*10a0*/  @!P1 LDC.64 R10, c[0x0][0x388] ;  /* 0x0000e200ff0a9b82 */ /* 0x000ea20000000a00 */
[----:B------:R-:W-:Y:S01]  /*10b0*/  @!P2 IMAD R9, R4, UR18, R9 ;  /* 0x000000120409ac24 */ /* 0x000fe2000f8e0209 */
[----:B------:R-:W-:Y:S01]  /*10c0*/  @!P2 IADD3 R26, PT, PT, R3, UR13, RZ ;  /* 0x0000000d031aac10 */ /* 0x000fe2000fffe0ff */
[----:B------:R-:W-:Y:S01]  /*10d0*/  @!P0 IMAD R18, R16, UR14, R27 ;  /* 0x0000000e10128c24 */ /* 0x000fe2000f8e021b */
[----:B------:R-:W-:-:S04]  /*10e0*/  @!P0 IADD3 R19, PT, PT, R14, R5, RZ ;  /* 0x000000050e138210 */ /* 0x000fc80007ffe0ff */
[----:B------:R-:W3:Y:S01]  /*10f0*/  @!P2 LDC.64 R6, c[0x0][0x388] ;  /* 0x0000e200ff06ab82 */ /* 0x000ee20000000a00 */
[----:B0-----:R-:W-:-:S07]  /*1100*/  @!P1 IMAD R13, R13, R2, R15 ;  /* 0x000000020d0d9224 */ /* 0x001fce00078e020f */
[----:B------:R-:W0:Y:S01]  /*1110*/  @!P2 LDC R8, c[0x0][0x398] ;  /* 0x0000e600ff08ab82 */ /* 0x000e220000000800 */
[----:B-1----:R-:W-:-:S07]  /*1120*/  @!P1 IMAD.WIDE R24, R13, 0x4, R24 ;  /* 0x000000040d189825 */ /* 0x002fce00078e0218 */
[----:B------:R-:W1:Y:S01]  /*1130*/  @!P3 LDC R22, c[0x0][0x398] ;  /* 0x0000e600ff16bb82 */ /* 0x000e620000000800 */
[----:B--2---:R-:W-:-:S07]  /*1140*/  @!P1 IMAD.WIDE R10, R17, 0x4, R10 ;  /* 0x00000004110a9825 */ /* 0x004fce00078e020a */
[----:B------:R-:W2:Y:S01]  /*1150*/  @!P0 LDC R20, c[0x0][0x398] ;  /* 0x0000e600ff148b82 */ /* 0x000ea20000000800 */
[----:B------:R4:W5:Y:S01]  /*1160*/  @!P1 LDG.E.CONSTANT R17, desc[UR16][R10.64] ;  /* 0x000000100a119981 */ /* 0x000962000c1e9900 */
[----:B------:R-:W-:Y:S01]  /*1170*/  @!P3 VIADD R29, R29, UR13 ;  /* 0x0000000d1d1dbc36 */ /* 0x000fe20008000000 */
[----:B------:R-:W-:Y:S01]  /*1180*/  @!P0 IADD3 R27, PT, PT, R27, UR13, RZ ;  /* 0x0000000d1b1b8c10 */ /* 0x000fe2000fffe0ff */
[----:B------:R-:W-:-:S04]  /*1190*/  @!P0 IMAD R19, R19, UR18, R18 ;  /* 0x0000001213138c24 */ /* 0x000fc8000f8e0212 */
[----:B------:R-:W2:Y:S01]  /*11a0*/  @!P3 LDC.64 R4, c[0x0][0x388] ;  /* 0x0000e200ff04bb82 */ /* 0x000ea20000000a00 */
[----:B---3--:R-:W-:Y:S01]  /*11b0*/  @!P2 IMAD.WIDE R6, R9, 0x4, R6 ;  /* 0x000000040906a825 */ /* 0x008fe200078e0206 */
[----:B------:R-:W5:Y:S03]  /*11c0*/  @!P1 LDG.E.CONSTANT R18, desc[UR16][R24.64] ;  /* 0x0000001018129981 */ /* 0x000f66000c1e9900 */
[--C-:B0-----:R-:W-:Y:S02]  /*11d0*/  @!P2 IMAD R26, R26, R8, R15.reuse ;  /* 0x000000081a1aa224 */ /* 0x101fe400078e020f */
[----:B------:R-:W3:Y:S01]  /*11e0*/  @!P2 LDG.E.CONSTANT R7, desc[UR16][R6.64] ;  /* 0x000000100607a981 */ /* 0x000ee2000c1e9900 */
[----:B------:R-:W0:Y:S08]  /*11f0*/  @!P2 LDC.64 R12, c[0x0][0x390] ;  /* 0x0000e400ff0cab82 */ /* 0x000e300000000a00 */
[----:B------:R-:W2:Y:S08]  /*1200*/  @!P3 LDC.64 R2, c[0x0][0x390] ;  /* 0x0000e400ff02bb82 */ /* 0x000eb00000000a00 */
[----:B------:R-:W2:Y:S08]  /*1210*/  @!P0 LDC.64 R8, c[0x0][0x388] ;  /* 0x0000e200ff088b82 */ /* 0x000eb00000000a00 */
[----:B----4-:R-:W4:Y:S01]  /*1220*/  @!P0 LDC.64 R10, c[0x0][0x390] ;  /* 0x0000e400ff0a8b82 */ /* 0x010f220000000a00 */
[----:B-1----:R-:W-:-:S02]  /*1230*/  @!P3 IMAD R29, R29, R22, R15 ;  /* 0x000000161d1db224 */ /* 0x002fc400078e020f */
[----:B0-----:R-:W-:-:S04]  /*1240*/  @!P2 IMAD.WIDE R12, R26, 0x4, R12 ;  /* 0x000000041a0ca825 */ /* 0x001fc800078e020c */
[----:B--2---:R-:W-:Y:S02]  /*1250*/  @!P3 IMAD.WIDE R4, R21, 0x4, R4 ;  /* 0x000000041504b825 */ /* 0x004fe400078e0204 */
[----:B------:R-:W3:Y:S02]  /*1260*/  @!P2 LDG.E.CONSTANT R12, desc[UR16][R12.64] ;  /* 0x000000100c0ca981 */ /* 0x000ee4000c1e9900 */
[----:B------:R-:W-:Y:S02]  /*1270*/  @!P3 IMAD.WIDE R2, R29, 0x4, R2 ;  /* 0x000000041d02b825 */ /* 0x000fe400078e0202 */
[----:B------:R-:W2:Y:S02]  /*1280*/  @!P3 LDG.E.CONSTANT R5, desc[UR16][R4.64] ;  /* 0x000000100405b981 */ /* 0x000ea4000c1e9900 */
[----:B------:R-:W-:Y:S02]  /*1290*/  @!P0 IMAD R27, R27, R20, R15 ;  /* 0x000000141b1b8224 */ /* 0x000fe400078e020f */
[----:B------:R-:W-:Y:S01]  /*12a0*/  @!P0 IMAD.WIDE R8, R19, 0x4, R8 ;  /* 0x0000000413088825 */ /* 0x000fe200078e0208 */
[----:B------:R-:W2:Y:S05]  /*12b0*/  @!P3 LDG.E.CONSTANT R2, desc[UR16][R2.64] ;  /* 0x000000100202b981 */ /* 0x000eaa000c1e9900 */
[----:B------:R-:W2:Y:S01]  /*12c0*/  @!P0 LDG.E.CONSTANT R9, desc[UR16][R8.64] ;  /* 0x0000001008098981 */ /* 0x000ea2000c1e9900 */
[----:B----4-:R-:W-:-:S06]  /*12d0*/  @!P0 IMAD.WIDE R10, R27, 0x4, R10 ;  /* 0x000000041b0a8825 */ /* 0x010fcc00078e020a */
[----:B------:R-:W4:Y:S01]  /*12e0*/  @!P0 LDG.E.CONSTANT R10, desc[UR16][R10.64] ;  /* 0x000000100a0a8981 */ /* 0x000f22000c1e9900 */
[----:B------:R-:W-:Y:S01]  /*12f0*/  IADD3 R23, PT, PT, R23, 0x4, RZ ;  /* 0x0000000417177810 */ /* 0x000fe20007ffe0ff */
[----:B-----5:R-:W-:-:S04]  /*1300*/  @!P1 FFMA R0, R17, R18, R0 ;  /* 0x0000001211009223 */ /* 0x020fc80000000000 */
[----:B---3--:R-:W-:-:S04]  /*1310*/  @!P2 FFMA R0, R7, R12, R0 ;  /* 0x0000000c0700a223 */ /* 0x008fc80000000000 */
[----:B--2---:R-:W-:-:S04]  /*1320*/  @!P3 FFMA R0, R5, R2, R0 ;  /* 0x000000020500b223 */ /* 0x004fc80000000000 */
[----:B----4-:R-:W-:-:S07]  /*1330*/  @!P0 FFMA R0, R9, R10, R0 ;  /* 0x0000000a09008223 */ /* 0x010fce0000000000 */
.L_x_3:
[----:B------:R-:W-:Y:S05]  /*1340*/  BRA.U !UP0, `(.L_x_4) ;  /* 0x0000000108987547 */ /* 0x000fea000b800000 */
[----:B------:R-:W0:Y:S01]  /*1350*/  LDC R2, c[0x0][0x39c] ;  /* 0x0000e700ff027b82 */ /* 0x000e220000000800 */
[C---:B------:R-:W-:Y:S01]  /*1360*/  IADD3 R13, PT, PT, -R23.reuse, UR20, RZ ;  /* 0x00000014170d7c10 */ /* 0x040fe2000fffe1ff */
[----:B------:R-:W-:-:S05]  /*1370*/  VIADD R21, R23, 0x1 ;  /* 0x0000000117157836 */ /* 0x000fca0000000000 */
[----:B------:R-:W-:Y:S02]  /*1380*/  IADD3 R19, PT, PT, -R21, UR20, RZ ;  /* 0x0000001415137c10 */ /* 0x000fe4000fffe1ff */
[----:B0-----:R-:W-:Y:S02]  /*1390*/  ISETP.LE.AND P1, PT, R2, UR21, PT ;  /* 0x0000001502007c0c */ /* 0x001fe4000bf23270 */
[C---:B------:R-:W-:Y:S02]  /*13a0*/  LOP3.LUT R2, R13.reuse, UR21, RZ, 0xfc, !PT ;  /* 0x000000150d027c12 */ /* 0x040fe4000f8efcff */
[----:B------:R-:W-:Y:S02]  /*13b0*/  ISETP.GE.OR P0, PT, R13, UR14, P1 ;  /* 0x0000000e0d007c0c */ /* 0x000fe40008f06670 */
[----:B------:R-:W-:Y:S02]  /*13c0*/  ISETP.GE.OR P1, PT, R19, UR14, P1 ;  /* 0x0000000e13007c0c */ /* 0x000fe40008f26670 */
[----:B------:R-:W-:-:S02]  /*13d0*/  ISETP.LT.OR P0, PT, R2, RZ, P0 ;  /* 0x000000ff0200720c */ /* 0x000fc40000701670 */
[----:B------:R-:W-:-:S04]  /*13e0*/  LOP3.LUT R2, R19, UR21, RZ, 0xfc, !PT ;  /* 0x0000001513027c12 */ /* 0x000fc8000f8efcff */
[----:B------:R-:W-:-:S07]  /*13f0*/  ISETP.LT.OR P1, PT, R2, RZ, P1 ;  /* 0x000000ff0200720c */ /* 0x000fce0000f21670 */
[----:B------:R-:W0:Y:S01]  /*1400*/  @!P0 LDC R17, c[0x0][0x398] ;  /* 0x0000e600ff118b82 */ /* 0x000e220000000800 */
[----:B------:R-:W-:Y:S01]  /*1410*/  @!P0 IADD3 R18, PT, PT, R14, R23, RZ ;  /* 0x000000170e128210 */ /* 0x000fe20007ffe0ff */
[----:B------:R-:W-:Y:S01]  /*1420*/  @!P0 IMAD R11, R16, UR14, R13 ;  /* 0x0000000e100b8c24 */ /* 0x000fe2000f8e020d */
[----:B------:R-:W-:-:S03]  /*1430*/  @!P0 IADD3 R12, PT, PT, R13, UR13, RZ ;  /* 0x0000000d0d0c8c10 */ /* 0x000fc6000fffe0ff */
[----:B------:R-:W-:Y:S01]  /*1440*/  @!P0 IMAD R11, R18, UR18, R11 ;  /* 0x00000012120b8c24 */ /* 0x000fe2000f8e020b */
[----:B------:R-:W-:Y:S01]  /*1450*/  @!P1 IADD3 R18, PT, PT, R19, UR13, RZ ;  /* 0x0000000d13129c10 */ /* 0x000fe2000fffe0ff */
[----:B------:R-:W1:Y:S08]  /*1460*/  @!P0 LDC.64 R8, c[0x0][0x388] ;  /* 0x0000e200ff088b82 */ /* 0x000e700000000a00 */
[----:B------:R-:W2:Y:S08]  /*1470*/  @!P0 LDC.64 R6, c[0x0][0x390] ;  /* 0x0000e400ff068b82 */ /* 0x000eb00000000a00 */
[----:B------:R-:W3:Y:S01]  /*1480*/  @!P1 LDC R10, c[0x0][0x398] ;  /* 0x0000e600ff0a9b82 */ /* 0x000ee20000000800 */
[----:B0-----:R-:W-:-:S02]  /*1490*/  @!P0 IMAD R13, R12, R17, R15 ;  /* 0x000000110c0d8224 */ /* 0x001fc400078e020f */
[----:B------:R-:W-:Y:S02]  /*14a0*/  @!P1 IMAD.IADD R12, R14, 0x1, R21 ;  /* 0x000000010e0c9824 */ /* 0x000fe400078e0215 */
[----:B------:R-:W-:-:S03]  /*14b0*/  @!P1 IMAD R17, R16, UR14, R19 ;  /* 0x0000000e10119c24 */ /* 0x000fc6000f8e0213 */
[----:B------:R-:W0:Y:S01]  /*14c0*/  @!P1 LDC.64 R4, c[0x0][0x388] ;  /* 0x0000e200ff049b82 */ /* 0x000e220000000a00 */
[----:B-1----:R-:W-:-:S04]  /*14d0*/  @!P0 IMAD.WIDE R8, R11, 0x4, R8 ;  /* 0x000000040b088825 */ /* 0x002fc800078e0208 */
[----:B------:R-:W-:Y:S02]  /*14e0*/  @!P1 IMAD R17, R12, UR18, R17 ;  /* 0x000000120c119c24 */ /* 0x000fe4000f8e0211 */
[----:B------:R-:W4:Y:S01]  /*14f0*/  @!P0 LDG.E.CONSTANT R9, desc[UR16][R8.64] ;  /* 0x0000001008098981 */ /* 0x000f22000c1e9900 */
[----:B------:R-:W1:Y:S01]  /*1500*/  @!P1 LDC.64 R2, c[0x0][0x390] ;  /* 0x0000e400ff029b82 */ /* 0x000e620000000a00 */
[----:B--2---:R-:W-:-:S06]  /*1510*/  @!P0 IMAD.WIDE R6, R13, 0x4, R6 ;  /* 0x000000040d068825 */ /* 0x004fcc00078e0206 */
[----:B------:R-:W4:Y:S01]  /*1520*/  @!P0 LDG.E.CONSTANT R6, desc[UR16][R6.64] ;  /* 0x0000001006068981 */ /* 0x000f22000c1e9900 */
[----:B---3--:R-:W-:Y:S02]  /*1530*/  @!P1 IMAD R11, R18, R10, R15 ;  /* 0x0000000a120b9224 */ /* 0x008fe400078e020f */
[----:B0-----:R-:W-:-:S06]  /*1540*/  @!P1 IMAD.WIDE R4, R17, 0x4, R4 ;  /* 0x0000000411049825 */ /* 0x001fcc00078e0204 */
[----:B------:R-:W2:Y:S01]  /*1550*/  @!P1 LDG.E.CONSTANT R5, desc[UR16][R4.64] ;  /* 0x0000001004059981 */ /* 0x000ea2000c1e9900 */
[----:B-1----:R-:W-:-:S06]  /*1560*/  @!P1 IMAD.WIDE R2, R11, 0x4, R2 ;  /* 0x000000040b029825 */ /* 0x002fcc00078e0202 */
[----:B------:R-:W2:Y:S01]  /*1570*/  @!P1 LDG.E.CONSTANT R2, desc[UR16][R2.64] ;  /* 0x0000001002029981 */ /* 0x000ea2000c1e9900 */
[----:B------:R-:W-:Y:S01]  /*1580*/  IADD3 R23, PT, PT, R23, 0x2, RZ ;  /* 0x0000000217177810 */ /* 0x000fe20007ffe0ff */
[----:B----4-:R-:W-:-:S04]  /*1590*/  @!P0 FFMA R0, R9, R6, R0 ;  /* 0x0000000609008223 */ /* 0x010fc80000000000 */
[----:B--2---:R-:W-:-:S07]  /*15a0*/  @!P1 FFMA R0, R5, R2, R0 ;  /* 0x0000000205009223 */ /* 0x004fce0000000000 */
.L_x_4:
[----:B------:R-:W-:Y:S01]  /*15b0*/  IADD3 R2, PT, PT, -R23, UR20, RZ ;  /* 0x0000001417027c10 */ /* 0x000fe2000fffe1ff */
[----:B------:R-:W-:-:S03]  /*15c0*/  UISETP.GE.AND UP0, UPT, UR21, UR10, UPT ;  /* 0x0000000a1500728c */ /* 0x000fc6000bf06270 */
[----:B------:R-:W-:-:S13]  /*15d0*/  R2UR UR5, R2 ;  /* 0x00000000020572ca */ /* 0x000fda00000e0000 */
[----:B------:R-:W-:Y:S02]  /*15e0*/  UISETP.GE.OR UP0, UPT, UR5, UR14, UP0 ;  /* 0x0000000e0500728c */ /* 0x000fe40008706670 */
[----:B------:R-:W-:-:S04]  /*15f0*/  IMAD.U32 R2, RZ, RZ, UR5 ;  /* 0x00000005ff027e24 */ /* 0x000fc8000f8e00ff */
[----:B------:R-:W-:Y:S02]  /*1600*/  PLOP3.LUT P0, PT, PT, PT, UP0, 0x80, 0x8 ;  /* 0x000000000008781c */ /* 0x000fe40003f0f008 */
[----:B------:R-:W-:-:S04]  /*1610*/  LOP3.LUT R2, R2, UR21, RZ, 0xfc, !PT ;  /* 0x0000001502027c12 */ /* 0x000fc8000f8efcff */
[----:B------:R-:W-:-:S13]  /*1620*/  ISETP.LT.OR P0, PT, R2, RZ, P0 ;  /* 0x000000ff0200720c */ /* 0x000fda0000701670 */
[----:B------:R-:W-:Y:S05]  /*1630*/  @P0 BRA `(.L_x_5) ;  /* 0x0000000000380947 */ /* 0x000fea0003800000 */
[----:B------:R-:W0:Y:S01]  /*1640*/  LDC.64 R2, c[0x0][0x388] ;  /* 0x0000e200ff027b82 */ /* 0x000e220000000a00 */
[----:B------:R-:W1:Y:S01]  /*1650*/  LDCU UR15, c[0x0][0x398] ;  /* 0x00007300ff0f77ac */ /* 0x000e620008000800 */
[----:B------:R-:W-:Y:S02]  /*1660*/  MOV R9, UR5 ;  /* 0x0000000500097c02 */ /* 0x000fe40008000f00 */
[----:B------:R-:W-:-:S03]  /*1670*/  IADD3 R14, PT, PT, R14, R23, RZ ;  /* 0x000000170e0e7210 */ /* 0x000fc60007ffe0ff */
[----:B------:R-:W-:Y:S01]  /*1680*/  IMAD R7, R16, UR14, R9 ;  /* 0x0000000e10077c24 */ /* 0x000fe2000f8e0209 */
[----:B------:R-:W2:Y:S01]  /*1690*/  LDC.64 R4, c[0x0][0x390] ;  /* 0x0000e400ff047b82 */ /* 0x000ea20000000a00 */
[----:B------:R-:W-:Y:S02]  /*16a0*/  VIADD R6, R9, UR13 ;  /* 0x0000000d09067c36 */ /* 0x000fe40008000000 */
[----:B------:R-:W-:Y:S02]  /*16b0*/  IMAD R7, R14, UR18, R7 ;  /* 0x000000120e077c24 */ /* 0x000fe4000f8e0207 */
[----:B-1----:R-:W-:Y:S02]  /*16c0*/  IMAD R15, R6, UR15, R15 ;  /* 0x0000000f060f7c24 */ /* 0x002fe4000f8e020f */
[----:B0-----:R-:W-:-:S06]  /*16d0*/  IMAD.WIDE R2, R7, 0x4, R2 ;  /* 0x0000000407027825 */ /* 0x001fcc00078e0202 */
[----:B------:R-:W3:Y:S01]  /*16e0*/  LDG.E.CONSTANT R3, desc[UR16][R2.64] ;  /* 0x0000001002037981 */ /* 0x000ee2000c1e9900 */
[----:B--2---:R-:W-:-:S06]  /*16f0*/  IMAD.WIDE R4, R15, 0x4, R4 ;  /* 0x000000040f047825 */ /* 0x004fcc00078e0204 */
[----:B------:R-:W3:Y:S02]  /*1700*/  LDG.E.CONSTANT R4, desc[UR16][R4.64] ;  /* 0x0000001004047981 */ /* 0x000ee4000c1e9900 */
[----:B---3--:R-:W-:-:S07]  /*1710*/  FFMA R0, R3, R4, R0 ;  /* 0x0000000403007223 */ /* 0x008fce0000000000 */
.L_x_5:
[----:B------:R-:W-:Y:S02]  /*1720*/  UISETP.NE.AND UP0, UPT, UR9, UR7, UPT ;  /* 0x000000070900728c */ /* 0x000fe4000bf05270 */
[----:B------:R-:W-:-:S07]  /*1730*/  UIADD3 UR5, UPT, UPT, UR9, 0x1, URZ ;  /* 0x0000000109057890 */ /* 0x000fce000fffe0ff */
[----:B------:R-:W-:Y:S01]  /*1740*/  UMOV UR9, UR5 ;  /* 0x0000000500097c82 */ /* 0x000fe20008000000 */
[----:B------:R-:W-:Y:S05]  /*1750*/  BRA.U UP0, `(.L_x_6) ;  /* 0xffffffe900847547 */ /* 0x000fea000b83ffff */
.L_x_0:
[----:B------:R-:W0:Y:S01]  /*1760*/  LDCU UR4, c[0x0][0x398] ;  /* 0x00007300ff0477ac */ /* 0x000e220008000800 */
[----:B------:R-:W2:Y:S01]  /*1770*/  S2R R6, SR_TID.X ;  /* 0x0000000000067919 */ /* 0x000ea20000002100 */
[----:B------:R-:W-:Y:S01]  /*1780*/  MOV R9, UR14 ;  /* 0x0000000e00097c02 */ /* 0x000fe20008000f00 */
[----:B------:R-:W-:Y:S01]  /*1790*/  BSSY.RECONVERGENT B0, `(.L_x_7) ;  /* 0x0000013000007945 */ /* 0x000fe20003800200 */
[----:B------:R-:W2:Y:S01]  /*17a0*/  S2R R7, SR_CTAID.Z ;  /* 0x0000000000077919 */ /* 0x000ea20000002700 */
[----:B0-----:R-:W-:Y:S01]  /*17b0*/  I2FP.F32.S32 R5, UR4 ;  /* 0x0000000400057c45 */ /* 0x001fe20008201400 */
[----:B-1----:R-:W-:-:S03]  /*17c0*/  UIMAD UR4, UR11, UR4, URZ ;  /* 0x000000040b0472a4 */ /* 0x002fc6000f8e02ff */
[----:B------:R-:W0:Y:S01]  /*17d0*/  MUFU.RCP R2, R5 ;  /* 0x0000000500027308 */ /* 0x000e220000001000 */
[----:B----4-:R-:W-:-:S07]  /*17e0*/  UIMAD UR4, UR4, UR10, UR12 ;  /* 0x0000000a040472a4 */ /* 0x010fce000f8e020c */
[----:B------:R-:W1:Y:S01]  /*17f0*/  FCHK P0, R0, R5 ;  /* 0x0000000500007302 */ /* 0x000e620000000000 */
[----:B0-----:R-:W-:-:S04]  /*1800*/  FFMA R3, -R5, R2, 1 ;  /* 0x3f80000005037423 */ /* 0x001fc80000000102 */
[----:B------:R-:W-:Y:S01]  /*1810*/  FFMA R3, R2, R3, R2 ;  /* 0x0000000302037223 */ /* 0x000fe20000000002 */
[----:B--2---:R-:W-:-:S03]  /*1820*/  IMAD R2, R6, UR18, R7 ;  /* 0x0000001206027c24 */ /* 0x004fc6000f8e0207 */
[----:B------:R-:W-:Y:S01]  /*1830*/  FFMA R4, R3, R0, RZ ;  /* 0x0000000003047223 */ /* 0x000fe200000000ff */
[----:B------:R-:W-:-:S03]  /*1840*/  IMAD R2, R9, UR4, R2 ;  /* 0x0000000409027c24 */ /* 0x000fc6000f8e0202 */
[----:B------:R-:W-:-:S04]  /*1850*/  FFMA R6, -R5, R4, R0 ;  /* 0x0000000405067223 */ /* 0x000fc80000000100 */
[----:B------:R-:W-:Y:S01]  /*1860*/  FFMA R7, R3, R6, R4 ;  /* 0x0000000603077223 */ /* 0x000fe20000000004 */
[----:B-1----:R-:W-:Y:S06]  /*1870*/  @!P0 BRA `(.L_x_8) ;  /* 0x0000000000108947 */ /* 0x002fec0003800000 */
[----:B------:R-:W-:Y:S02]  /*1880*/  MOV R3, R0 ;  /* 0x0000000000037202 */ /* 0x000fe40000000f00 */
[----:B------:R-:W-:-:S07]  /*1890*/  MOV R4, 0x18b0 ;  /* 0x000018b000047802 */ /* 0x000fce0000000f00 */
[----:B------:R-:W-:Y:S05]  /*18a0*/  CALL.REL.NOINC `($__internal_0_$__cuda_sm3x_div_rn_noftz_f32_slowpath) ;  /* 0x0000000000187944 */ /* 0x000fea0003c00000 */
[----:B------:R-:W-:-:S07]  /*18b0*/  IMAD.MOV.U32 R7, RZ, RZ, R0 ;  /* 0x000000ffff077224 */ /* 0x000fce00078e0000 */
.L_x_8:
[----:B------:R-:W-:Y:S05]  /*18c0*/  BSYNC.RECONVERGENT B0 ;  /* 0x0000000000007941 */ /* 0x000fea0003800200 */
.L_x_7:
[----:B------:R-:W0:Y:S02]  /*18d0*/  LDC.64 R4, c[0x0][0x380] ;  /* 0x0000e000ff047b82 */ /* 0x000e240000000a00 */
[----:B0-----:R-:W-:-:S05]  /*18e0*/  IMAD.WIDE R2, R2, 0x4, R4 ;  /* 0x0000000402027825 */ /* 0x001fca00078e0204 */
[----:B------:R-:W-:Y:S01]  /*18f0*/  STG.E desc[UR16][R2.64], R7 ;  /* 0x0000000702007986 */ /* 0x000fe2000c101910 */
[----:B------:R-:W-:Y:S05]  /*1900*/  EXIT ;  /* 0x000000000000794d */ /* 0x000fea0003800000 */
        .weak           $__internal_0_$__cuda_sm3x_div_rn_noftz_f32_slowpath
        .type           $__internal_0_$__cuda_sm3x_div_rn_noftz_f32_slowpath,@function
        .size           $__internal_0_$__cuda_sm3x_div_rn_noftz_f32_slowpath,(.L_x_42 - $__internal_0_$__cuda_sm3x_div_rn_noftz_f32_slowpath)
$__internal_0_$__cuda_sm3x_div_rn_noftz_f32_slowpath:
[----:B------:R-:W-:Y:S01]  /*1910*/  SHF.R.U32.HI R6, RZ, 0x17, R5 ;  /* 0x00000017ff067819 */ /* 0x000fe20000011605 */
[----:B------:R-:W-:Y:S01]  /*1920*/  BSSY.RECONVERGENT B1, `(.L_x_9) ;  /* 0x0000063000017945 */ /* 0x000fe20003800200 */
[----:B------:R-:W-:Y:S02]  /*1930*/  SHF.R.U32.HI R0, RZ, 0x17, R3 ;  /* 0x00000017ff007819 */ /* 0x000fe40000011603 */
[----:B------:R-:W-:Y:S02]  /*1940*/  LOP3.LUT R6, R6, 0xff, RZ, 0xc0, !PT ;  /* 0x000000ff06067812 */ /* 0x000fe400078ec0ff */
[----:B------:R-:W-:Y:S02]  /*1950*/  LOP3.LUT R10, R0, 0xff, RZ, 0xc0, !PT ;  /* 0x000000ff000a7812 */ /* 0x000fe400078ec0ff */
[----:B------:R-:W-:Y:S02]  /*1960*/  IADD3 R8, PT, PT, R6, -0x1, RZ ;  /* 0xffffffff06087810 */ /* 0x000fe40007ffe0ff */
[----:B------:R-:W-:-:S02]  /*1970*/  IADD3 R9, PT, PT, R10, -0x1, RZ ;  /* 0xffffffff0a097810 */ /* 0x000fc40007ffe0ff */
[----:B------:R-:W-:-:S04]  /*1980*/  ISETP.GT.U32.AND P0, PT, R8, 0xfd, PT ;  /* 0x000000fd0800780c */ /* 0x000fc80003f04070 */
[----:B------:R-:W-:-:S13]  /*1990*/  ISETP.GT.U32.OR P0, PT, R9, 0xfd, P0 ;  /* 0x000000fd0900780c */ /* 0x000fda0000704470 */
[----:B------:R-:W-:Y:S01]  /*19a0*/  @!P0 IMAD.MOV.U32 R7, RZ, RZ, RZ ;  /* 0x000000ffff078224 */ /* 0x000fe200078e00ff */
[----:B------:R-:W-:Y:S06]  /*19b0*/  @!P0 BRA `(.L_x_10) ;  /* 0x0000000000608947 */ /* 0x000fec0003800000 */
[----:B------:R-:W-:Y:S02]  /*19c0*/  FSETP.GTU.FTZ.AND P0, PT, |R3|, +INF , PT ;  /* 0x7f8000000300780b */ /* 0x000fe40003f1c200 */
[----:B------:R-:W-:Y:S02]  /*19d0*/  FSETP.GTU.FTZ.AND P1, PT, |R5|, +INF , PT ;  /* 0x7f8000000500780b */ /* 0x000fe40003f3c200 */
[----:B------:R-:W-:Y:S02]  /*19e0*/  MOV R0, R5 ;  /* 0x0000000500007202 */ /* 0x000fe40000000f00 */
[----:B------:R-:W-:-:S13]  /*19f0*/  PLOP3.LUT P0, PT, P0, P1, PT, 0xf8, 0x8f ;  /* 0x00000000008f781c */ /* 0x000fda0000703f70 */
[----:B------:R-:W-:Y:S05]  /*1a00*/  @P0 BRA `(.L_x_11) ;  /* 0x00000004004c0947 */ /* 0x000fea0003800000 */
[----:B------:R-:W-:-:S13]  /*1a10*/  LOP3.LUT P0, RZ, R5, 0x7fffffff, R3, 0xc8, !PT ;  /* 0x7fffffff05ff7812 */ /* 0x000fda000780c803 */
[----:B------:R-:W-:Y:S05]  /*1a20*/  @!P0 BRA `(.L_x_12) ;  /* 0x00000004003c8947 */ /* 0x000fea0003800000 */
[C---:B------:R-:W-:Y:S02]  /*1a30*/  FSETP.NEU.FTZ.AND P2, PT, |R3|.reuse, +INF , PT ;  /* 0x7f8000000300780b */ /* 0x040fe40003f5d200 */
[----:B------:R-:W-:Y:S02]  /*1a40*/  FSETP.NEU.FTZ.AND P1, PT, |R0|, +INF , PT ;  /* 0x7f8000000000780b */ /* 0x000fe40003f3d200 */
[----:B------:R-:W-:-:S11]  /*1a50*/  FSETP.NEU.FTZ.AND P0, PT, |R3|, +INF , PT ;  /* 0x7f8000000300780b */ /* 0x000fd60003f1d200 */
[----:B------:R-:W-:Y:S05]  /*1a60*/  @!P1 BRA !P2, `(.L_x_12) ;  /* 0x00000004002c9947 */ /* 0x000fea0005000000 */
[----:B------:R-:W-:-:S04]  /*1a70*/  LOP3.LUT P2, RZ, R3, 0x7fffffff, RZ, 0xc0, !PT ;  /* 0x7fffffff03ff7812 */ /* 0x000fc8000784c0ff */
[----:B------:R-:W-:-:S13]  /*1a80*/  PLOP3.LUT P1, PT, P1, P2, PT, 0x2f, 0xf2 ;  /* 0x0000000000f2781c */ /* 0x000fda0000f24577 */
[----:B------:R-:W-:Y:S05]  /*1a90*/  @P1 BRA `(.L_x_13) ;  /* 0x0000000400181947 */ /* 0x000fea0003800000 */
[----:B------:R-:W-:-:S04]  /*1aa0*/  LOP3.LUT P1, RZ, R5, 0x7fffffff, RZ, 0xc0, !PT ;  /* 0x7fffffff05ff7812 */ /* 0x000fc8000782c0ff */
[----:B------:R-:W-:-:S13]  /*1ab0*/  PLOP3.LUT P0, PT, P0, P1, PT, 0x2f, 0xf2 ;  /* 0x0000000000f2781c */ /* 0x000fda0000702577 */
[----:B------:R-:W-:Y:S05]  /*1ac0*/  @P0 BRA `(.L_x_14) ;  /* 0x0000000400000947 */ /* 0x000fea0003800000 */
[----:B------:R-:W-:Y:S02]  /*1ad0*/  ISETP.GE.AND P0, PT, R9, RZ, PT ;  /* 0x000000ff0900720c */ /* 0x000fe40003f06270 */
[----:B------:R-:W-:-:S11]  /*1ae0*/  ISETP.GE.AND P1, PT, R8, RZ, PT ;  /* 0x000000ff0800720c */ /* 0x000fd60003f26270 */
[----:B------:R-:W-:Y:S01]  /*1af0*/  @P0 MOV R7, RZ ;  /* 0x000000ff00070202 */ /* 0x000fe20000000f00 */
[----:B------:R-:W-:Y:S02]  /*1b00*/  @!P0 IMAD.MOV.U32 R7, RZ, RZ, -0x40 ;  /* 0xffffffc0ff078424 */ /* 0x000fe400078e00ff */
[----:B------:R-:W-:Y:S01]  /*1b10*/  @!P0 FFMA R3, R3, 1.84467440737095516160e+19, RZ ;  /* 0x5f80000003038823 */ /* 0x000fe200000000ff */
[----:B------:R-:W-:Y:S02]  /*1b20*/  @!P1 FFMA R5, R0, 1.84467440737095516160e+19, RZ ;  /* 0x5f80000000059823 */ /* 0x000fe400000000ff */
[----:B------:R-:W-:-:S07]  /*1b30*/  @!P1 IADD3 R7, PT, PT, R7, 0x40, RZ ;  /* 0x0000004007079810 */ /* 0x000fce0007ffe0ff */
.L_x_10:
[----:B------:R-:W-:Y:S01]  /*1b40*/  LEA R0, R6, 0xc0800000, 0x17 ;  /* 0xc080000006007811 */ /* 0x000fe200078eb8ff */
[----:B------:R-:W-:Y:S03]  /*1b50*/  BSSY.RECONVERGENT B2, `(.L_x_15) ;  /* 0x0000036000027945 */ /* 0x000fe60003800200 */
[----:B------:R-:W-:Y:S01]  /*1b60*/  IADD3 R8, PT, PT, -R0, R5, RZ ;  /* 0x0000000500087210 */ /* 0x000fe20007ffe1ff */
[----:B------:R-:W-:-:S03]  /*1b70*/  VIADD R5, R10, 0xffffff81 ;  /* 0xffffff810a057836 */ /* 0x000fc60000000000 */
[----:B------:R-:W0:Y:S01]  /*1b80*/  MUFU.RCP R9, R8 ;  /* 0x0000000800097308 */ /* 0x000e220000001000 */
[----:B------:R-:W-:Y:S01]  /*1b90*/  FADD.FTZ R11, -R8, -RZ ;  /* 0x800000ff080b7221 */ /* 0x000fe20000010100 */
[C---:B------:R-:W-:Y:S01]  /*1ba0*/  IMAD R0, R5.reuse, -0x800000, R3 ;  /* 0xff80000005007824 */ /* 0x040fe200078e0203 */
[----:B------:R-:W-:-:S04]  /*1bb0*/  IADD3 R6, PT, PT, R5, 0x7f, -R6 ;  /* 0x0000007f05067810 */ /* 0x000fc80007ffe806 */
[----:B------:R-:W-:Y:S01]  /*1bc0*/  IADD3 R6, PT, PT, R6, R7, RZ ;  /* 0x0000000706067210 */ /* 0x000fe20007ffe0ff */
[----:B0-----:R-:W-:-:S04]  /*1bd0*/  FFMA R10, R9, R11, 1 ;  /* 0x3f800000090a7423 */ /* 0x001fc8000000000b */
[----:B------:R-:W-:-:S04]  /*1be0*/  FFMA R12, R9, R10, R9 ;  /* 0x0000000a090c7223 */ /* 0x000fc80000000009 */
[----:B------:R-:W-:-:S04]  /*1bf0*/  FFMA R3, R0, R12, RZ ;  /* 0x0000000c00037223 */ /* 0x000fc800000000ff */
[----:B------:R-:W-:-:S04]  /*1c00*/  FFMA R10, R11, R3, R0 ;  /* 0x000000030b0a7223 */ /* 0x000fc80000000000 */
[----:B------:R-:W-:-:S04]  /*1c10*/  FFMA R9, R12, R10, R3 ;  /* 0x0000000a0c097223 */ /* 0x000fc80000000003 */
[----:B------:R-:W-:-:S04]  /*1c20*/  FFMA R10, R11, R9, R0 ;  /* 0x000000090b0a7223 */ /* 0x000fc80000000000 */
[----:B------:R-:W-:-:S05]  /*1c30*/  FFMA R0, R12, R10, R9 ;  /* 0x0000000a0c007223 */ /* 0x000fca0000000009 */
[----:B------:R-:W-:-:S04]  /*1c40*/  SHF.R.U32.HI R3, RZ, 0x17, R0 ;  /* 0x00000017ff037819 */ /* 0x000fc80000011600 */
[----:B------:R-:W-:-:S04]  /*1c50*/  LOP3.LUT R3, R3, 0xff, RZ, 0xc0, !PT ;  /* 0x000000ff03037812 */ /* 0x000fc800078ec0ff */
[----:B------:R-:W-:-:S05]  /*1c60*/  IADD3 R7, PT, PT, R3, R6, RZ ;  /* 0x0000000603077210 */ /* 0x000fca0007ffe0ff */
[----:B------:R-:W-:-:S05]  /*1c70*/  VIADD R3, R7, 0xffffffff ;  /* 0xffffffff07037836 */ /* 0x000fca0000000000 */
[----:B------:R-:W-:-:S13]  /*1c80*/  ISETP.GE.U32.AND P0, PT, R3, 0xfe, PT ;  /* 0x000000fe0300780c */ /* 0x000fda0003f06070 */
[----:B------:R-:W-:Y:S05]  /*1c90*/  @!P0 BRA `(.L_x_16) ;  /* 0x0000000000808947 */ /* 0x000fea0003800000 */
[----:B------:R-:W-:-:S13]  /*1ca0*/  ISETP.GT.AND P0, PT, R7, 0xfe, PT ;  /* 0x000000fe0700780c */ /* 0x000fda0003f04270 */
[----:B------:R-:W-:Y:S05]  /*1cb0*/  @P0 BRA `(.L_x_17) ;  /* 0x00000000006c0947 */ /* 0x000fea0003800000 */
[----:B------:R-:W-:-:S13]  /*1cc0*/  ISETP.GE.AND P0, PT, R7, 0x1, PT ;  /* 0x000000010700780c */ /* 0x000fda0003f06270 */
[----:B------:R-:W-:Y:S05]  /*1cd0*/  @P0 BRA `(.L_x_18) ;  /* 0x0000000000740947 */ /* 0x000fea0003800000 */
[----:B------:R-:W-:Y:S02]  /*1ce0*/  ISETP.GE.AND P0, PT, R7, -0x18, PT ;  /* 0xffffffe80700780c */ /* 0x000fe40003f06270 */
[----:B------:R-:W-:-:S11]  /*1cf0*/  LOP3.LUT R0, R0, 0x80000000, RZ, 0xc0, !PT ;  /* 0x8000000000007812 */ /* 0x000fd600078ec0ff */
[----:B------:R-:W-:Y:S05]  /*1d00*/  @!P0 BRA `(.L_x_18) ;  /* 0x0000000000688947 */ /* 0x000fea0003800000 */
[CCC-:B------:R-:W-:Y:S01]  /*1d10*/  FFMA.RZ R3, R12.reuse, R10.reuse, R9.reuse ;  /* 0x0000000a0c037223 */ /* 0x1c0fe2000000c009 */
[C---:B------:R-:W-:Y:S01]  /*1d20*/  IADD3 R8, PT, PT, R7.reuse, 0x20, RZ ;  /* 0x0000002007087810 */ /* 0x040fe20007ffe0ff */
[CCC-:B------:R-:W-:Y:S01]  /*1d30*/  FFMA.RM R6, R12.reuse, R10.reuse, R9.reuse ;  /* 0x0000000a0c067223 */ /* 0x1c0fe20000004009 */
[----:B------:R-:W-:Y:S02]  /*1d40*/  ISETP.NE.AND P2, PT, R7, RZ, PT ;  /* 0x000000ff0700720c */ /* 0x000fe40003f45270 */
[----:B------:R-:W-:Y:S01]  /*1d50*/  LOP3.LUT R5, R3, 0x7fffff, RZ, 0xc0, !PT ;  /* 0x007fffff03057812 */ /* 0x000fe200078ec0ff */
[----:B------:R-:W-:Y:S01]  /*1d60*/  FFMA.RP R3, R12, R10, R9 ;  /* 0x0000000a0c037223 */ /* 0x000fe20000008009 */
[----:B------:R-:W-:Y:S02]  /*1d70*/  ISETP.NE.AND P1, PT, R7, RZ, PT ;  /* 0x000000ff0700720c */ /* 0x000fe40003f25270 */
[----:B------:R-:W-:Y:S02]  /*1d80*/  LOP3.LUT R5, R5, 0x800000, RZ, 0xfc, !PT ;  /* 0x0080000005057812 */ /* 0x000fe400078efcff */
[----:B------:R-:W-:-:S02]  /*1d90*/  IADD3 R7, PT, PT, -R7, RZ, RZ ;  /* 0x000000ff07077210 */ /* 0x000fc40007ffe1ff */
[----:B------:R-:W-:Y:S02]  /*1da0*/  SHF.L.U32 R8, R5, R8, RZ ;  /* 0x0000000805087219 */ /* 0x000fe400000006ff */
[----:B------:R-:W-:Y:S02]  /*1db0*/  FSETP.NEU.FTZ.AND P0, PT, R3, R6, PT ;  /* 0x000000060300720b */ /* 0x000fe40003f1d000 */
[----:B------:R-:W-:Y:S02]  /*1dc0*/  SEL R6, R7, RZ, P2 ;  /* 0x000000ff07067207 */ /* 0x000fe40001000000 */
[----:B------:R-:W-:Y:S02]  /*1dd0*/  ISETP.NE.AND P1, PT, R8, RZ, P1 ;  /* 0x000000ff0800720c */ /* 0x000fe40000f25270 */
[----:B------:R-:W-:Y:S02]  /*1de0*/  SHF.R.U32.HI R6, RZ, R6, R5 ;  /* 0x00000006ff067219 */ /* 0x000fe40000011605 */
[----:B------:R-:W-:-:S02]  /*1df0*/  PLOP3.LUT P0, PT, P0, P1, PT, 0xf8, 0x8f ;  /* 0x00000000008f781c */ /* 0x000fc40000703f70 */
[----:B------:R-:W-:Y:S02]  /*1e00*/  SHF.R.U32.HI R8, RZ, 0x1, R6 ;  /* 0x00000001ff087819 */ /* 0x000fe40000011606 */
[----:B------:R-:W-:-:S04]  /*1e10*/  SEL R3, RZ, 0x1, !P0 ;  /* 0x00000001ff037807 */ /* 0x000fc80004000000 */
[----:B------:R-:W-:-:S04]  /*1e20*/  LOP3.LUT R3, R3, 0x1, R8, 0xf8, !PT ;  /* 0x0000000103037812 */ /* 0x000fc800078ef808 */
[----:B------:R-:W-:-:S05]  /*1e30*/  LOP3.LUT R3, R3, R6, RZ, 0xc0, !PT ;  /* 0x0000000603037212 */ /* 0x000fca00078ec0ff */
[----:B------:R-:W-:-:S05]  /*1e40*/  IMAD.IADD R3, R8, 0x1, R3 ;  /* 0x0000000108037824 */ /* 0x000fca00078e0203 */
[----:B------:R-:W-:Y:S01]  /*1e50*/  LOP3.LUT R0, R3, R0, RZ, 0xfc, !PT ;  /* 0x0000000003007212 */ /* 0x000fe200078efcff */
[----:B------:R-:W-:Y:S06]  /*1e60*/  BRA `(.L_x_18) ;  /* 0x0000000000107947 */ /* 0x000fec0003800000 */
.L_x_17:
[----:B------:R-:W-:-:S04]  /*1e70*/  LOP3.LUT R0, R0, 0x80000000, RZ, 0xc0, !PT ;  /* 0x8000000000007812 */ /* 0x000fc800078ec0ff */
[----:B------:R-:W-:Y:S01]  /*1e80*/  LOP3.LUT R0, R0, 0x7f800000, RZ, 0xfc, !PT ;  /* 0x7f80000000007812 */ /* 0x000fe200078efcff */
[----:B------:R-:W-:Y:S06]  /*1e90*/  BRA `(.L_x_18) ;  /* 0x0000000000047947 */ /* 0x000fec0003800000 */
.L_x_16:
[----:B------:R-:W-:-:S07]  /*1ea0*/  LEA R0, R6, R0, 0x17 ;  /* 0x0000000006007211 */ /* 0x000fce00078eb8ff */
.L_x_18:
[----:B------:R-:W-:Y:S05]  /*1eb0*/  BSYNC.RECONVERGENT B2 ;  /* 0x0000000000027941 */ /* 0x000fea0003800200 */
.L_x_15:
[----:B------:R-:W-:Y:S05]  /*1ec0*/  BRA `(.L_x_19) ;  /* 0x0000000000207947 */ /* 0x000fea0003800000 */
.L_x_14:
[----:B------:R-:W-:-:S04]  /*1ed0*/  LOP3.LUT R0, R5, 0x80000000, R3, 0x48, !PT ;  /* 0x8000000005007812 */ /* 0x000fc800078e4803 */
[----:B------:R-:W-:Y:S01]  /*1ee0*/  LOP3.LUT R0, R0, 0x7f800000, RZ, 0xfc, !PT ;  /* 0x7f80000000007812 */ /* 0x000fe200078efcff */
[----:B------:R-:W-:Y:S06]  /*1ef0*/  BRA `(.L_x_19) ;  /* 0x0000000000147947 */ /* 0x000fec0003800000 */
.L_x_13:
[----:B------:R-:W-:Y:S01]  /*1f00*/  LOP3.LUT R0, R5, 0x80000000, R3, 0x48, !PT ;  /* 0x8000000005007812 */ /* 0x000fe200078e4803 */
[----:B------:R-:W-:Y:S06]  /*1f10*/  BRA `(.L_x_19) ;  /* 0x00000000000c7947 */ /* 0x000fec0003800000 */
.L_x_12:
[----:B------:R-:W0:Y:S01]  /*1f20*/  MUFU.RSQ R0, -QNAN ;  /* 0xffc0000000007908 */ /* 0x000e220000001400 */
[----:B------:R-:W-:Y:S05]  /*1f30*/  BRA `(.L_x_19) ;  /* 0x0000000000047947 */ /* 0x000fea0003800000 */
.L_x_11:
[----:B------:R-:W-:-:S07]  /*1f40*/  FADD.FTZ R0, R3, R0 ;  /* 0x0000000003007221 */ /* 0x000fce0000010000 */
.L_x_19:
[----:B------:R-:W-:Y:S05]  /*1f50*/  BSYNC.RECONVERGENT B1 ;  /* 0x0000000000017941 */ /* 0x000fea0003800200 */
.L_x_9:
[----:B------:R-:W-:-:S04]  /*1f60*/  HFMA2 R5, -RZ, RZ, 0, 0 ;  /* 0x00000000ff057431 */ /* 0x000fc800000001ff */
[----:B0-----:R-:W-:Y:S05]  /*1f70*/  RET.REL.NODEC R4 `(_Z34correlation_backward_input2_kernelPfPKfS1_iiii) ;  /* 0xffffffe004207950 */ /* 0x001fea0003c3ffff */
.L_x_20:
[----:B------:R-:W-:-:S00]  /*1f80*/  BRA `(.L_x_20) ;  /* 0xfffffffc00fc7947 */ /* 0x000fc0000383ffff */
[----:B------:R-:W-:-:S00]  /*1f90*/  NOP ;  /* 0x0000000000007918 */ /* 0x000fc00000000000 */
        /* <DEDUP_REMOVED lines=14> */
.L_x_42:


//--------------------- .text._Z34correlation_backward_input1_kernelPfPKfS1_iiii --------------------------
	.section	.text._Z34correlation_backward_input1_kernelPfPKfS1_iiii,"ax",@progbits
	.align	128
        .global         _Z34correlation_backward_input1_kernelPfPKfS1_iiii
        .type           _Z34correlation_backward_input1_kernelPfPKfS1_iiii,@function
        .size           _Z34correlation_backward_input1_kernelPfPKfS1_iiii,(.L_x_43 - _Z34correlation_backward_input1_kernelPfPKfS1_iiii)
        .other          _Z34correlation_backward_input1_kernelPfPKfS1_iiii,@"STO_CUDA_ENTRY STV_DEFAULT"
_Z34correlation_backward_input1_kernelPfPKfS1_iiii:
.text._Z34correlation_backward_input1_kernelPfPKfS1_iiii:
[----:B------:R-:W-:Y:S01]  /*0000*/  LDC R1, c[0x0][0x37c] ;  /* 0x0000df00ff017b82 */ /* 0x000fe20000000800 */
[----:B------:R-:W0:Y:S07]  /*0010*/  LDCU.64 UR4, c[0x0][0x3a0] ;  /* 0x00007400ff0477ac */ /* 0x000e2e0008000a00 */
[----:B------:R-:W1:Y:S01]  /*0020*/  S2UR UR26, SR_CTAID.X ;  /* 0x00000000001a79c3 */ /* 0x000e620000002500 */
[----:B------:R-:W-:Y:S01]  /*0030*/  IMAD.MOV.U32 R0, RZ, RZ, RZ ;  /* 0x000000ffff007224 */ /* 0x000fe200078e00ff */
        /* <DEDUP_REMOVED lines=8> */
[----:B------:R-:W-:Y:S01]  /*00c0*/  HFMA2 R0, -RZ, RZ, 0, 0 ;  /* 0x00000000ff007431 */ /* 0x000fe200000001ff */
[----:B-1----:R-:W-:Y:S02]  /*00d0*/  UIMAD UR7, UR26, UR10, URZ ;  /* 0x0000000a1a0772a4 */ /* 0x002fe4000f8e02ff */
[----:B------:R-:W-:Y:S02]  /*00e0*/  UIADD3 UR6, UPT, UPT, UR21, 0x1, URZ ;  /* 0x0000000115067890 */ /* 0x000fe4000fffe0ff */
[----:B------:R-:W-:Y:S02]  /*00f0*/  UIADD3 UR5, UPT, UPT, -UR5, URZ, URZ ;  /* 0x000000ff05057290 */ /* 0x000fe4000fffe1ff */
[----:B------:R-:W-:Y:S02]  /*0100*/  UIMAD UR8, UR6, UR7, URZ ;  /* 0x00000007060872a4 */ /* 0x000fe4000f8e02ff */
[----:B----4-:R-:W-:-:S02]  /*0110*/  UIADD3 UR7, UPT, UPT, UR7, UR20, URZ ;  /* 0x0000001407077290 */ /* 0x010fc4000fffe0ff */
[----:B------:R-:W-:Y:S02]  /*0120*/  UIMAD UR8, UR6, UR8, UR20 ;  /* 0x00000008060872a4 */ /* 0x000fe4000f8e0214 */
[----:B------:R-:W-:Y:S02]  /*0130*/  UIMAD UR6, UR6, UR10, URZ ;  /* 0x0000000a060672a4 */ /* 0x000fe4000f8e02ff */
[----:B------:R-:W-:-:S12]  /*0140*/  UIMAD UR8, UR8, UR4, UR27 ;  /* 0x00000004080872a4 */ /* 0x000fd8000f8e021b */
.L_x_27:
[----:B------:R-:W0:Y:S01]  /*0150*/  S2R R2, SR_CTAID.X ;  /* 0x0000000000027919 */ /* 0x000e220000002500 */
[----:B------:R-:W1:Y:S01]  /*0160*/  LDCU UR4, c[0x0][0x3a0] ;  /* 0x00007400ff0477ac */ /* 0x000e620008000800 */
[----:B------:R-:W2:Y:S01]  /*0170*/  LDCU UR11, c[0x0][0x3a4] ;  /* 0x00007480ff0b77ac */ /* 0x000ea20008000800 */
[----:B------:R-:W-:Y:S02]  /*0180*/  UISETP.GE.U32.AND UP0, UPT, UR21, 0x7, UPT ;  /* 0x000000071500788c */ /* 0x000fe4000bf06070 */
[----:B------:R-:W-:Y:S02]  /*0190*/  UIADD3 UR28, UPT, UPT, UR20, UR5, URZ ;  /* 0x00000005141c7290 */ /* 0x000fe4000fffe0ff */
[----:B------:R-:W-:-:S04]  /*01a0*/  UIADD3 UR10, UPT, UPT, UR21, 0x1, URZ ;  /* 0x00000001150a7890 */ /* 0x000fc8000fffe0ff */
[----:B------:R-:W-:Y:S01]  /*01b0*/  IMAD.U32 R3, RZ, RZ, UR28 ;  /* 0x0000001cff037e24 */ /* 0x000fe2000f8e00ff */
[----:B--2---:R-:W-:Y:S01]  /*01c0*/  IADD3 R18, PT, PT, RZ, -UR11, RZ ;  /* 0x8000000bff127c10 */ /* 0x004fe2000fffe0ff */
[----:B0-----:R-:W-:-:S04]  /*01d0*/  IMAD R2, R2, UR24, RZ ;  /* 0x0000001802027c24 */ /* 0x001fc8000f8e02ff */
[----:B-1----:R-:W-:Y:S01]  /*01e0*/  IMAD R2, R3, UR4, R2 ;  /* 0x0000000403027c24 */ /* 0x002fe2000f8e0202 */
[----:B------:R-:W-:Y:S06]  /*01f0*/  BRA.U !UP0, `(.L_x_22) ;  /* 0x0000000908e87547 */ /* 0x000fec000b800000 */
[----:B------:R-:W0:Y:S01]  /*0200*/  S2R R10, SR_TID.X ;  /* 0x00000000000a7919 */ /* 0x000e220000002100 */
[----:B------:R-:W1:Y:S01]  /*0210*/  LDCU.64 UR22, c[0x0][0x398] ;  /* 0x00007300ff1677ac */ /* 0x000e620008000a00 */
[----:B------:R-:W-:Y:S01]  /*0220*/  IMAD.U32 R4, RZ, RZ, UR11 ;  /* 0x0000000bff047e24 */ /* 0x000fe2000f8e00ff */
[----:B------:R-:W-:Y:S01]  /*0230*/  MOV R3, UR28 ;  /* 0x0000001c00037c02 */ /* 0x000fe20008000f00 */
[----:B------:R-:W-:Y:S02]  /*0240*/  UIMAD UR9, UR10, UR26, UR11 ;  /* 0x0000001a0a0972a4 */ /* 0x000fe4000f8e020b */
[----:B------:R-:W-:Y:S01]  /*0250*/  ULOP3.LUT UR17, UR10, 0xfffffff8, URZ, 0xc0, !UPT ;  /* 0xfffffff80a117892 */ /* 0x000fe2000f8ec0ff */
[C---:B------:R-:W-:Y:S01]  /*0260*/  IADD3 R12, PT, PT, -R4.reuse, UR27, RZ ;  /* 0x0000001b040c7c10 */ /* 0x040fe2000fffe1ff */
[----:B------:R-:W-:Y:S01]  /*0270*/  UIADD3 UR9, UPT, UPT, UR9, UR5, URZ ;  /* 0x0000000509097290 */ /* 0x000fe2000fffe0ff */
[----:B------:R-:W-:Y:S01]  /*0280*/  IADD3 R4, PT, PT, -R4, 0x3, RZ ;  /* 0x0000000304047810 */ /* 0x000fe20007ffe1ff */
[----:B------:R-:W-:Y:S01]  /*0290*/  UIADD3 UR25, UPT, UPT, UR7, UR5, URZ ;  /* 0x0000000507197290 */ /* 0x000fe2000fffe0ff */
[C---:B------:R-:W-:Y:S01]  /*02a0*/  IADD3 R25, PT, PT, R12.reuse, 0x1, RZ ;  /* 0x000000010c197810 */ /* 0x040fe20007ffe0ff */
[----:B------:R-:W-:Y:S01]  /*02b0*/  UIMAD UR10, UR10, UR9, URZ ;  /* 0x000000090a0a72a4 */ /* 0x000fe2000f8e02ff */
[C---:B------:R-:W-:Y:S01]  /*02c0*/  VIADD R9, R12.reuse, 0x5 ;  /* 0x000000050c097836 */ /* 0x040fe20000000000 */
[----:B------:R-:W-:Y:S01]  /*02d0*/  UIMAD UR16, UR6, UR9, UR20 ;  /* 0x00000009061072a4 */ /* 0x000fe2000f8e0214 */
[C---:B------:R-:W-:Y:S01]  /*02e0*/  IADD3 R13, PT, PT, R12.reuse, 0x6, RZ ;  /* 0x000000060c0d7810 */ /* 0x040fe20007ffe0ff */
[----:B------:R-:W-:Y:S01]  /*02f0*/  UIADD3 UR9, UPT, UPT, UR10, 0x7, URZ ;  /* 0x000000070a097890 */ /* 0x000fe2000fffe0ff */
[----:B------:R-:W-:Y:S01]  /*0300*/  IMAD.U32 R6, RZ, RZ, UR25 ;  /* 0x00000019ff067e24 */ /* 0x000fe2000f8e00ff */
[----:B------:R-:W-:Y:S01]  /*0310*/  UIADD3 UR11, UPT, UPT, UR10, 0x6, URZ ;  /* 0x000000060a0b7890 */ /* 0x000fe2000fffe0ff */
[----:B-1----:R-:W-:Y:S01]  /*0320*/  ISETP.GE.AND P2, PT, R3, UR23, PT ;  /* 0x0000001703007c0c */ /* 0x002fe2000bf46270 */
[----:B------:R-:W-:Y:S01]  /*0330*/  UIADD3 UR12, UPT, UPT, UR10, 0x5, URZ ;  /* 0x000000050a0c7890 */ /* 0x000fe2000fffe0ff */
[----:B------:R-:W-:Y:S01]  /*0340*/  MOV R14, UR25 ;  /* 0x00000019000e7c02 */ /* 0x000fe20008000f00 */
[----:B------:R-:W-:Y:S01]  /*0350*/  UIADD3 UR13, UPT, UPT, UR10, 0x4, URZ ;  /* 0x000000040a0d7890 */ /* 0x000fe2000fffe0ff */
[C---:B------:R-:W-:Y:S01]  /*0360*/  IADD3 R3, PT, PT, R12.reuse, 0x3, RZ ;  /* 0x000000030c037810 */ /* 0x040fe20007ffe0ff */
[----:B------:R-:W-:Y:S01]  /*0370*/  UIADD3 UR14, UPT, UPT, UR10, 0x3, URZ ;  /* 0x000000030a0e7890 */ /* 0x000fe2000fffe0ff */
[----:B------:R-:W-:Y:S01]  /*0380*/  MOV R11, UR25 ;  /* 0x00000019000b7c02 */ /* 0x000fe20008000f00 */
[----:B------:R-:W-:Y:S01]  /*0390*/  UIADD3 UR15, UPT, UPT, UR10, 0x2, URZ ;  /* 0x000000020a0f7890 */ /* 0x000fe2000fffe0ff */
[----:B------:R-:W-:Y:S01]  /*03a0*/  IMAD.U32 R8, RZ, RZ, UR25 ;  /* 0x00000019ff087e24 */ /* 0x000fe2000f8e00ff */
[----:B------:R-:W-:Y:S01]  /*03b0*/  UIMAD UR10, UR10, UR23, UR23 ;  /* 0x000000170a0a72a4 */ /* 0x000fe2000f8e0217 */
[C---:B------:R-:W-:Y:S01]  /*03c0*/  VIADD R5, R12.reuse, 0x2 ;  /* 0x000000020c057836 */ /* 0x040fe20000000000 */
[----:B------:R-:W-:Y:S01]  /*03d0*/  UIMAD UR9, UR9, UR23, UR20 ;  /* 0x00000017090972a4 */ /* 0x000fe2000f8e0214 */
[C---:B------:R-:W-:Y:S01]  /*03e0*/  VIADD R7, R12.reuse, 0x4 ;  /* 0x000000040c077836 */ /* 0x040fe20000000000 */
[----:B------:R-:W-:Y:S01]  /*03f0*/  UIMAD UR11, UR11, UR23, UR20 ;  /* 0x000000170b0b72a4 */ /* 0x000fe2000f8e0214 */
[----:B------:R-:W-:Y:S01]  /*0400*/  VIADD R15, R12, 0x7 ;  /* 0x000000070c0f7836 */ /* 0x000fe20000000000 */
[----:B------:R-:W-:Y:S01]  /*0410*/  UIMAD UR12, UR12, UR23, UR20 ;  /* 0x000000170c0c72a4 */ /* 0x000fe2000f8e0214 */
[C---:B------:R-:W-:Y:S01]  /*0420*/  IMAD R9, R6.reuse, UR4, R9 ;  /* 0x0000000406097c24 */ /* 0x040fe2000f8e0209 */
[----:B------:R-:W-:Y:S01]  /*0430*/  UIMAD UR13, UR13, UR23, UR20 ;  /* 0x000000170d0d72a4 */ /* 0x000fe2000f8e0214 */
[C---:B------:R-:W-:Y:S01]  /*0440*/  IMAD R25, R6.reuse, UR4, R25 ;  /* 0x0000000406197c24 */ /* 0x040fe2000f8e0219 */
[----:B------:R-:W-:Y:S01]  /*0450*/  UIMAD UR14, UR14, UR23, UR20 ;  /* 0x000000170e0e72a4 */ /* 0x000fe2000f8e0214 */
[----:B------:R-:W-:Y:S01]  /*0460*/  IMAD R5, R6, UR4, R5 ;  /* 0x0000000406057c24 */ /* 0x000fe2000f8e0205 */
[----:B------:R-:W-:Y:S01]  /*0470*/  UIMAD UR15, UR15, UR23, UR20 ;  /* 0x000000170f0f72a4 */ /* 0x000fe2000f8e0214 */
[----:B------:R-:W-:Y:S01]  /*0480*/  IMAD R3, R8, UR4, R3 ;  /* 0x0000000408037c24 */ /* 0x000fe2000f8e0203 */
[----:B------:R-:W-:Y:S01]  /*0490*/  UIADD3 UR10, UPT, UPT, UR10, UR20, URZ ;  /* 0x000000140a0a7290 */ /* 0x000fe2000fffe0ff */
[----:B------:R-:W-:Y:S01]  /*04a0*/  IMAD R7, R14, UR4, R7 ;  /* 0x000000040e077c24 */ /* 0x000fe2000f8e0207 */
[----:B------:R-:W-:-:S02]  /*04b0*/  UIMAD UR16, UR16, UR4, UR27 ;  /* 0x00000004101072a4 */ /* 0x000fc4000f8e021b */
[----:B------:R-:W-:Y:S01]  /*04c0*/  IMAD R11, R11, UR4, R12 ;  /* 0x000000040b0b7c24 */ /* 0x000fe2000f8e020c */
[----:B------:R-:W-:Y:S02]  /*04d0*/  UIMAD UR9, UR9, UR4, UR27 ;  /* 0x00000004090972a4 */ /* 0x000fe4000f8e021b */
[----:B------:R-:W-:Y:S01]  /*04e0*/  IMAD R13, R8, UR4, R13 ;  /* 0x00000004080d7c24 */ /* 0x000fe2000f8e020d */
[----:B------:R-:W-:Y:S02]  /*04f0*/  UIMAD UR11, UR11, UR4, UR27 ;  /* 0x000000040b0b72a4 */ /* 0x000fe4000f8e021b */
[----:B------:R-:W-:Y:S01]  /*0500*/  IMAD R15, R14, UR4, R15 ;  /* 0x000000040e0f7c24 */ /* 0x000fe2000f8e020f */
[----:B------:R-:W-:Y:S01]  /*0510*/  UIMAD UR12, UR12, UR4, UR27 ;  /* 0x000000040c0c72a4 */ /* 0x000fe2000f8e021b */
[--C-:B0-----:R-:W-:Y:S01]  /*0520*/  IMAD R8, R9, UR22, R10.reuse ;  /* 0x0000001609087c24 */ /* 0x101fe2000f8e020a */
[----:B------:R-:W-:Y:S01]  /*0530*/  UIMAD UR13, UR13, UR4, UR27 ;  /* 0x000000040d0d72a4 */ /* 0x000fe2000f8e021b */
[--C-:B------:R-:W-:Y:S01]  /*0540*/  IMAD R11, R11, UR22, R10.reuse ;  /* 0x000000160b0b7c24 */ /* 0x100fe2000f8e020a */
[----:B------:R-:W-:Y:S01]  /*0550*/  UIMAD UR14, UR14, UR4, UR27 ;  /* 0x000000040e0e72a4 */ /* 0x000fe2000f8e021b */
[--C-:B------:R-:W-:Y:S01]  /*0560*/  IMAD R25, R25, UR22, R10.reuse ;  /* 0x0000001619197c24 */ /* 0x100fe2000f8e020a */
[----:B------:R-:W-:Y:S01]  /*0570*/  UIMAD UR15, UR15, UR4, UR27 ;  /* 0x000000040f0f72a4 */ /* 0x000fe2000f8e021b */
[--C-:B------:R-:W-:Y:S01]  /*0580*/  IMAD R5, R5, UR22, R10.reuse ;  /* 0x0000001605057c24 */ /* 0x100fe2000f8e020a */
[----:B------:R-:W-:Y:S01]  /*0590*/  UIMAD UR10, UR10, UR4, UR27 ;  /* 0x000000040a0a72a4 */ /* 0x000fe2000f8e021b */
[--C-:B------:R-:W-:Y:S01]  /*05a0*/  IMAD R6, R3, UR22, R10.reuse ;  /* 0x0000001603067c24 */ /* 0x100fe2000f8e020a */
[----:B------:R-:W-:Y:S01]  /*05b0*/  MOV R24, UR16 ;  /* 0x0000001000187c02 */ /* 0x000fe20008000f00 */
[--C-:B------:R-:W-:Y:S01]  /*05c0*/  IMAD R7, R7, UR22, R10.reuse ;  /* 0x0000001607077c24 */ /* 0x100fe2000f8e020a */
[----:B------:R-:W-:Y:S01]  /*05d0*/  MOV R18, UR11 ;  /* 0x0000000b00127c02 */ /* 0x000fe20008000f00 */
[--C-:B------:R-:W-:Y:S01]  /*05e0*/  IMAD R9, R13, UR22, R10.reuse ;  /* 0x000000160d097c24 */ /* 0x100fe2000f8e020a */
[----:B------:R-:W-:Y:S01]  /*05f0*/  MOV R22, UR13 ;  /* 0x0000000d00167c02 */ /* 0x000fe20008000f00 */
[----:B------:R-:W-:Y:S01]  /*0600*/  IMAD R10, R15, UR22, R10 ;  /* 0x000000160f0a7c24 */ /* 0x000fe2000f8e020a */
[----:B------:R-:W-:Y:S01]  /*0610*/  MOV R3, UR15 ;  /* 0x0000000f00037c02 */ /* 0x000fe20008000f00 */
[----:B------:R-:W-:Y:S01]  /*0620*/  IMAD.U32 R21, RZ, RZ, UR9 ;  /* 0x00000009ff157e24 */ /* 0x000fe2000f8e00ff */
[----:B------:R-:W0:Y:S01]  /*0630*/  LDCU UR4, c[0x0][0x3a0] ;  /* 0x00007400ff0477ac */ /* 0x000e220008000800 */
[----:B------:R-:W-:-:S02]  /*0640*/  IMAD.U32 R20, RZ, RZ, UR12 ;  /* 0x0000000cff147e24 */ /* 0x000fc4000f8e00ff */
[----:B------:R-:W-:Y:S01]  /*0650*/  IMAD.U32 R23, RZ, RZ, UR14 ;  /* 0x0000000eff177e24 */ /* 0x000fe2000f8e00ff */
[----:B------:R-:W-:Y:S01]  /*0660*/  UIADD3 UR17, UPT, UPT, -UR17, URZ, URZ ;  /* 0x000000ff11117290 */ /* 0x000fe2000fffe1ff */
[----:B------:R-:W-:-:S11]  /*0670*/  IMAD.U32 R13, RZ, RZ, UR10 ;  /* 0x0000000aff0d7e24 */ /* 0x000fd6000f8e00ff */
.L_x_23:
[C---:B------:R-:W-:Y:S02]  /*0680*/  LOP3.LUT R14, R12.reuse, UR28, RZ, 0xfc, !PT ;  /* 0x0000001c0c0e7c12 */ /* 0x040fe4000f8efcff */
[----:B0-----:R-:W-:-:S04]  /*0690*/  ISETP.GE.OR P0, PT, R12, UR4, P2 ;  /* 0x000000040c007c0c */ /* 0x001fc80009706670 */
[----:B------:R-:W-:Y:S02]  /*06a0*/  ISETP.LT.OR P0, PT, R14, RZ, P0 ;  /* 0x000000ff0e00720c */ /* 0x000fe40000701670 */
[----:B------:R-:W-:-:S04]  /*06b0*/  IADD3 R14, PT, PT, R12, 0x1, RZ ;  /* 0x000000010c0e7810 */ /* 0x000fc80007ffe0ff */
[C---:B------:R-:W-:Y:S02]  /*06c0*/  ISETP.GE.OR P1, PT, R14.reuse, UR4, P2 ;  /* 0x000000040e007c0c */ /* 0x040fe40009726670 */
[----:B------:R-:W-:-:S04]  /*06d0*/  LOP3.LUT R14, R14, UR28, RZ, 0xfc, !PT ;  /* 0x0000001c0e0e7c12 */ /* 0x000fc8000f8efcff */
[----:B------:R-:W-:Y:S01]  /*06e0*/  ISETP.LT.OR P3, PT, R14, RZ, P1 ;  /* 0x000000ff0e00720c */ /* 0x000fe20000f61670 */
[----:B------:R-:W0:Y:S08]  /*06f0*/  @!P0 LDC.64 R26, c[0x0][0x388] ;  /* 0x0000e200ff1a8b82 */ /* 0x000e300000000a00 */
[----:B------:R-:W1:Y:S08]  /*0700*/  @!P0 LDC.64 R28, c[0x0][0x390] ;  /* 0x0000e400ff1c8b82 */ /* 0x000e700000000a00 */
[----:B------:R-:W2:Y:S08]  /*0710*/  @!P3 LDC.64 R16, c[0x0][0x388] ;  /* 0x0000e200ff10bb82 */ /* 0x000eb00000000a00 */
[----:B------:R-:W3:Y:S01]  /*0720*/  @!P3 LDC.64 R14, c[0x0][0x390] ;  /* 0x0000e400ff0ebb82 */ /* 0x000ee20000000a00 */
[----:B0-----:R-:W-:-:S06]  /*0730*/  @!P0 IMAD.WIDE R26, R24, 0x4, R26 ;  /* 0x00000004181a8825 */ /* 0x001fcc00078e021a */
[----:B------:R-:W4:Y:S01]  /*0740*/  @!P0 LDG.E.CONSTANT R27, desc[UR18][R26.64] ;  /* 0x000000121a1b8981 */ /* 0x000f22000c1e9900 */
[----:B-1----:R-:W-:-:S05]  /*0750*/  @!P0 IMAD.WIDE R28, R11, 0x4, R28 ;  /* 0x000000040b1c8825 */ /* 0x002fca00078e021c */
[----:B------:R-:W4:Y:S01]  /*0760*/  @!P0 LDG.E.CONSTANT R19, desc[UR18][R28.64] ;  /* 0x000000121c138981 */ /* 0x000f22000c1e9900 */
[----:B--2---:R-:W-:-:S06]  /*0770*/  @!P3 IMAD.WIDE R16, R13, 0x4, R16 ;  /* 0x000000040d10b825 */ /* 0x004fcc00078e0210 */
[----:B------:R-:W2:Y:S01]  /*0780*/  @!P3 LDG.E.CONSTANT R17, desc[UR18][R16.64] ;  /* 0x000000121011b981 */ /* 0x000ea2000c1e9900 */
[----:B---3--:R-:W-:-:S06]  /*0790*/  @!P3 IMAD.WIDE R14, R25, 0x4, R14 ;  /* 0x00000004190eb825 */ /* 0x008fcc00078e020e */
[----:B------:R0:W2:Y:S02]  /*07a0*/  @!P3 LDG.E.CONSTANT R14, desc[UR18][R14.64] ;  /* 0x000000120e0eb981 */ /* 0x0000a4000c1e9900 */
[----:B0-----:R-:W-:-:S05]  /*07b0*/  VIADD R15, R12, 0x2 ;  /* 0x000000020c0f7836 */ /* 0x001fca0000000000 */
[C---:B------:R-:W-:Y:S02]  /*07c0*/  ISETP.GE.OR P1, PT, R15.reuse, UR4, P2 ;  /* 0x000000040f007c0c */ /* 0x040fe40009726670 */
[----:B------:R-:W-:-:S04]  /*07d0*/  LOP3.LUT R15, R15, UR28, RZ, 0xfc, !PT ;  /* 0x0000001c0f0f7c12 */ /* 0x000fc8000f8efcff */
[----:B------:R-:W-:-:S13]  /*07e0*/  ISETP.LT.OR P1, PT, R15, RZ, P1 ;  /* 0x000000ff0f00720c */ /* 0x000fda0000f21670 */
[----:B------:R-:W0:Y:S02]  /*07f0*/  @!P1 LDC.64 R28, c[0x0][0x390] ;  /* 0x0000e400ff1c9b82 */ /* 0x000e240000000a00 */
[----:B0-----:R-:W-:-:S04]  /*0800*/  @!P1 IMAD.WIDE R28, R5, 0x4, R28 ;  /* 0x00000004051c9825 */ /* 0x001fc800078e021c */
[----:B----4-:R-:W-:Y:S01]  /*0810*/  @!P0 FFMA R0, R27, R19, R0 ;  /* 0x000000131b008223 */ /* 0x010fe20000000000 */
[----:B------:R-:W-:Y:S01]  /*0820*/  IADD3 R19, PT, PT, R12, 0x3, RZ ;  /* 0x000000030c137810 */ /* 0x000fe20007ffe0ff */
[----:B------:R-:W0:Y:S03]  /*0830*/  @!P1 LDC.64 R26, c[0x0][0x388] ;  /* 0x0000e200ff1a9b82 */ /* 0x000e260000000a00 */
[C---:B------:R-:W-:Y:S02]  /*0840*/  ISETP.GE.OR P0, PT, R19.reuse, UR4, P2 ;  /* 0x0000000413007c0c */ /* 0x040fe40009706670 */
[----:B------:R-:W-:Y:S01]  /*0850*/  LOP3.LUT R19, R19, UR28, RZ, 0xfc, !PT ;  /* 0x0000001c13137c12 */ /* 0x000fe2000f8efcff */
[----:B--2---:R-:W-:-:S03]  /*0860*/  @!P3 FFMA R0, R17, R14, R0 ;  /* 0x0000000e1100b223 */ /* 0x004fc60000000000 */
[----:B------:R-:W-:Y:S02]  /*0870*/  ISETP.LT.OR P3, PT, R19, RZ, P0 ;  /* 0x000000ff1300720c */ /* 0x000fe40000761670 */
[----:B------:R-:W2:Y:S11]  /*0880*/  @!P1 LDG.E.CONSTANT R19, desc[UR18][R28.64] ;  /* 0x000000121c139981 */ /* 0x000eb6000c1e9900 */
[----:B------:R-:W1:Y:S08]  /*0890*/  @!P3 LDC.64 R16, c[0x0][0x388] ;  /* 0x0000e200ff10bb82 */ /* 0x000e700000000a00 */
[----:B------:R-:W3:Y:S01]  /*08a0*/  @!P3 LDC.64 R14, c[0x0][0x390] ;  /* 0x0000e400ff0ebb82 */ /* 0x000ee20000000a00 */
[----:B0-----:R-:W-:-:S06]  /*08b0*/  @!P1 IMAD.WIDE R26, R3, 0x4, R26 ;  /* 0x00000004031a9825 */ /* 0x001fcc00078e021a */
[----:B------:R-:W2:Y:S01]  /*08c0*/  @!P1 LDG.E.CONSTANT R27, desc[UR18][R26.64] ;  /* 0x000000121a1b9981 */ /* 0x000ea2000c1e9900 */
[----:B-1----:R-:W-:-:S06]  /*08d0*/  @!P3 IMAD.WIDE R16, R23, 0x4, R16 ;  /* 0x000000041710b825 */ /* 0x002fcc00078e0210 */
[----:B------:R-:W4:Y:S01]  /*08e0*/  @!P3 LDG.E.CONSTANT R17, desc[UR18][R16.64] ;  /* 0x000000121011b981 */ /* 0x000f22000c1e9900 */
[----:B---3--:R-:W-:-:S06]  /*08f0*/  @!P3 IMAD.WIDE R14, R6, 0x4, R14 ;  /* 0x00000004060eb825 */ /* 0x008fcc00078e020e */
[----:B------:R0:W4:Y:S02]  /*0900*/  @!P3 LDG.E.CONSTANT R14, desc[UR18][R14.64] ;  /* 0x000000120e0eb981 */ /* 0x000124000c1e9900 */
[----:B0-----:R-:W-:-:S05]  /*0910*/  VIADD R15, R12, 0x4 ;  /* 0x000000040c0f7836 */ /* 0x001fca0000000000 */
[C---:B------:R-:W-:Y:S02]  /*0920*/  ISETP.GE.OR P0, PT, R15.reuse, UR4, P2 ;  /* 0x000000040f007c0c */ /* 0x040fe40009706670 */
[----:B------:R-:W-:-:S04]  /*0930*/  LOP3.LUT R15, R15, UR28, RZ, 0xfc, !PT ;  /* 0x0000001c0f0f7c12 */ /* 0x000fc8000f8efcff */
[----:B------:R-:W-:-:S13]  /*0940*/  ISETP.LT.OR P0, PT, R15, RZ, P0 ;  /* 0x000000ff0f00720c */ /* 0x000fda0000701670 */
[----:B------:R-:W0:Y:S02]  /*0950*/  @!P0 LDC.64 R28, c[0x0][0x390] ;  /* 0x0000e400ff1c8b82 */ /* 0x000e240000000a00 */
[----:B0-----:R-:W-:-:S04]  /*0960*/  @!P0 IMAD.WIDE R28, R7, 0x4, R28 ;  /* 0x00000004071c8825 */ /* 0x001fc800078e021c */
[----:B--2---:R-:W-:Y:S01]  /*0970*/  @!P1 FFMA R0, R27, R19, R0 ;  /* 0x000000131b009223 */ /* 0x004fe20000000000 */
[----:B------:R-:W-:Y:S01]  /*0980*/  IADD3 R19, PT, PT, R12, 0x5, RZ ;  /* 0x000000050c137810 */ /* 0x000fe20007ffe0ff */
[----:B------:R-:W0:Y:S03]  /*0990*/  @!P0 LDC.64 R26, c[0x0][0x388] ;  /* 0x0000e200ff1a8b82 */ /* 0x000e260000000a00 */
[C---:B------:R-:W-:Y:S02]  /*09a0*/  ISETP.GE.OR P1, PT, R19.reuse, UR4, P2 ;  /* 0x0000000413007c0c */ /* 0x040fe40009726670 */
[----:B------:R-:W-:Y:S01]  /*09b0*/  LOP3.LUT R19, R19, UR28, RZ, 0xfc, !PT ;  /* 0x0000001c13137c12 */ /* 0x000fe2000f8efcff */
[----:B----4-:R-:W-:-:S03]  /*09c0*/  @!P3 FFMA R0, R17, R14, R0 ;  /* 0x0000000e1100b223 */ /* 0x010fc60000000000 */
[----:B------:R-:W-:Y:S01]  /*09d0*/  ISETP.LT.OR P3, PT, R19, RZ, P1 ;  /* 0x000000ff1300720c */ /* 0x000fe20000f61670 */
[----:B0-----:R-:W-:Y:S01]  /*09e0*/  @!P0 IMAD.WIDE R26, R22, 0x4, R26 ;  /* 0x00000004161a8825 */ /* 0x001fe200078e021a */
[----:B------:R-:W2:Y:S05]  /*09f0*/  @!P0 LDG.E.CONSTANT R19, desc[UR18][R28.64] ;  /* 0x000000121c138981 */ /* 0x000eaa000c1e9900 */
[----:B------:R-:W2:Y:S06]  /*0a00*/  @!P0 LDG.E.CONSTANT R27, desc[UR18][R26.64] ;  /* 0x000000121a1b8981 */ /* 0x000eac000c1e9900 */
[----:B------:R-:W0:Y:S08]  /*0a10*/  @!P3 LDC.64 R16, c[0x0][0x388] ;  /* 0x0000e200ff10bb82 */ /* 0x000e300000000a00 */
[----:B------:R-:W1:Y:S01]  /*0a20*/  @!P3 LDC.64 R14, c[0x0][0x390] ;  /* 0x0000e400ff0ebb82 */ /* 0x000e620000000a00 */
[----:B0-----:R-:W-:-:S06]  /*0a30*/  @!P3 IMAD.WIDE R16, R20, 0x4, R16 ;  /* 0x000000041410b825 */ /* 0x001fcc00078e0210 */
[----:B------:R-:W3:Y:S01]  /*0a40*/  @!P3 LDG.E.CONSTANT R17, desc[UR18][R16.64] ;  /* 0x000000121011b981 */ /* 0x000ee2000c1e9900 */
[----:B-1----:R-:W-:-:S06]  /*0a50*/  @!P3 IMAD.WIDE R14, R8, 0x4, R14 ;  /* 0x00000004080eb825 */ /* 0x002fcc00078e020e */
[----:B------:R0:W3:Y:S02]  /*0a60*/  @!P3 LDG.E.CONSTANT R14, desc[UR18][R14.64] ;  /* 0x000000120e0eb981 */ /* 0x0000e4000c1e9900 */
        /* <DEDUP_REMOVED lines=10> */
[----:B------:R-:W-:-:S04]  /*0b10*/  LOP3.LUT R19, R19, UR28, RZ, 0xfc, !PT ;  /* 0x0000001c13137c12 */ /* 0x000fc8000f8efcff */
[----:B------:R-:W-:Y:S02]  /*0b20*/  ISETP.LT.OR P0, PT, R19, RZ, P0 ;  /* 0x000000ff1300720c */ /* 0x000fe40000701670 */
[----:B------:R-:W2:Y:S01]  /*0b30*/  @!P1 LDG.E.CONSTANT R19, desc[UR18][R28.64] ;  /* 0x000000121c139981 */ /* 0x000ea2000c1e9900 */
[----:B---3--:R-:W-:-:S10]  /*0b40*/  @!P3 FFMA R0, R17, R14, R0 ;  /* 0x0000000e1100b223 */ /* 0x008fd40000000000 */
[----:B------:R-:W1:Y:S08]  /*0b50*/  @!P0 LDC.64 R16, c[0x0][0x388] ;  /* 0x0000e200ff108b82 */ /* 0x000e700000000a00 */
[----:B------:R-:W3:Y:S01]  /*0b60*/  @!P0 LDC.64 R14, c[0x0][0x390] ;  /* 0x0000e400ff0e8b82 */ /* 0x000ee20000000a00 */
[----:B0-----:R-:W-:-:S06]  /*0b70*/  @!P1 IMAD.WIDE R26, R18, 0x4, R26 ;  /* 0x00000004121a9825 */ /* 0x001fcc00078e021a */
[----:B------:R0:W2:Y:S01]  /*0b80*/  @!P1 LDG.E.CONSTANT R27, desc[UR18][R26.64] ;  /* 0x000000121a1b9981 */ /* 0x0000a2000c1e9900 */
[----:B-1----:R-:W-:Y:S01]  /*0b90*/  @!P0 IMAD.WIDE R16, R21, 0x4, R16 ;  /* 0x0000000415108825 */ /* 0x002fe200078e0210 */
[----:B0-----:R-:W0:Y:S05]  /*0ba0*/  LDC R26, c[0x0][0x398] ;  /* 0x0000e600ff1a7b82 */ /* 0x001e2a0000000800 */
[----:B------:R1:W4:Y:S01]  /*0bb0*/  @!P0 LDG.E.CONSTANT R17, desc[UR18][R16.64] ;  /* 0x0000001210118981 */ /* 0x000322000c1e9900 */
[----:B---3--:R-:W-:-:S06]  /*0bc0*/  @!P0 IMAD.WIDE R14, R10, 0x4, R14 ;  /* 0x000000040a0e8825 */ /* 0x008fcc00078e020e */
[----:B------:R3:W4:Y:S01]  /*0bd0*/  @!P0 LDG.E.CONSTANT R14, desc[UR18][R14.64] ;  /* 0x000000120e0e8981 */ /* 0x000722000c1e9900 */
[----:B------:R-:W-:-:S04]  /*0be0*/  UIADD3 UR17, UPT, UPT, UR17, 0x8, URZ ;  /* 0x0000000811117890 */ /* 0x000fc8000fffe0ff */
[----:B------:R-:W-:Y:S01]  /*0bf0*/  UISETP.NE.AND UP0, UPT, UR17, URZ, UPT ;  /* 0x000000ff1100728c */ /* 0x000fe2000bf05270 */
[----:B------:R-:W-:Y:S01]  /*0c00*/  IMAD.U32 R28, RZ, RZ, UR24 ;  /* 0x00000018ff1c7e24 */ /* 0x000fe2000f8e00ff */
[----:B-1----:R-:W-:Y:S01]  /*0c10*/  MOV R16, UR24 ;  /* 0x0000001800107c02 */ /* 0x002fe20008000f00 */
[----:B---3--:R-:W-:-:S03]  /*0c20*/  IMAD.U32 R15, RZ, RZ, UR24 ;  /* 0x00000018ff0f7e24 */ /* 0x008fc6000f8e00ff */
[----:B------:R-:W-:Y:S01]  /*0c30*/  LEA R21, R16, R21, 0x3 ;  /* 0x0000001510157211 */ /* 0x000fe200078e18ff */
[----:B------:R-:W-:Y:S01]  /*0c40*/  IMAD R23, R28, 0x8, R23 ;  /* 0x000000081c177824 */ /* 0x000fe200078e0217 */
[C---:B0-----:R-:W-:Y:S01]  /*0c50*/  LEA R5, R26.reuse, R5, 0x3 ;  /* 0x000000051a057211 */ /* 0x041fe200078e18ff */
[C---:B------:R-:W-:Y:S01]  /*0c60*/  IMAD R24, R15.reuse, 0x8, R24 ;  /* 0x000000080f187824 */ /* 0x040fe200078e0218 */
[C---:B------:R-:W-:Y:S01]  /*0c70*/  LEA R7, R26.reuse, R7, 0x3 ;  /* 0x000000071a077211 */ /* 0x040fe200078e18ff */
[C---:B------:R-:W-:Y:S01]  /*0c80*/  IMAD R20, R15.reuse, 0x8, R20 ;  /* 0x000000080f147824 */ /* 0x040fe200078e0214 */
[C---:B------:R-:W-:Y:S01]  /*0c90*/  LEA R9, R26.reuse, R9, 0x3 ;  /* 0x000000091a097211 */ /* 0x040fe200078e18ff */
[----:B------:R-:W-:Y:S01]  /*0ca0*/  IMAD R18, R15, 0x8, R18 ;  /* 0x000000080f127824 */ /* 0x000fe200078e0212 */
[C---:B------:R-:W-:Y:S01]  /*0cb0*/  LEA R11, R26.reuse, R11, 0x3 ;  /* 0x0000000b1a0b7211 */ /* 0x040fe200078e18ff */
[----:B------:R-:W-:Y:S01]  /*0cc0*/  IMAD R25, R26, 0x8, R25 ;  /* 0x000000081a197824 */ /* 0x000fe200078e0219 */
[----:B------:R-:W-:Y:S01]  /*0cd0*/  IADD3 R12, PT, PT, R12, 0x8, RZ ;  /* 0x000000080c0c7810 */ /* 0x000fe20007ffe0ff */
[----:B------:R-:W-:-:S02]  /*0ce0*/  IMAD R6, R26, 0x8, R6 ;  /* 0x000000081a067824 */ /* 0x000fc400078e0206 */
[C---:B------:R-:W-:Y:S02]  /*0cf0*/  IMAD R8, R26.reuse, 0x8, R8 ;  /* 0x000000081a087824 */ /* 0x040fe400078e0208 */
[----:B------:R-:W-:Y:S02]  /*0d00*/  IMAD R10, R26, 0x8, R10 ;  /* 0x000000081a0a7824 */ /* 0x000fe400078e020a */
[----:B------:R-:W-:Y:S02]  /*0d10*/  VIADD R4, R4, 0x8 ;  /* 0x0000000804047836 */ /* 0x000fe40000000000 */
[----:B--2---:R-:W-:Y:S01]  /*0d20*/  @!P1 FFMA R0, R27, R19, R0 ;  /* 0x000000131b009223 */ /* 0x004fe20000000000 */
[----:B------:R-:W-:-:S04]  /*0d30*/  MOV R19, UR24 ;  /* 0x0000001800137c02 */ /* 0x000fc80008000f00 */
[C---:B------:R-:W-:Y:S02]  /*0d40*/  LEA R13, R19.reuse, R13, 0x3 ;  /* 0x0000000d130d7211 */ /* 0x040fe400078e18ff */
[C---:B------:R-:W-:Y:S02]  /*0d50*/  LEA R3, R19.reuse, R3, 0x3 ;  /* 0x0000000313037211 */ /* 0x040fe400078e18ff */
[----:B------:R-:W-:Y:S01]  /*0d60*/  LEA R22, R19, R22, 0x3 ;  /* 0x0000001613167211 */ /* 0x000fe200078e18ff */
[----:B----4-:R-:W-:Y:S01]  /*0d70*/  @!P0 FFMA R0, R17, R14, R0 ;  /* 0x0000000e11008223 */ /* 0x010fe20000000000 */
[----:B------:R-:W-:Y:S06]  /*0d80*/  BRA.U UP0, `(.L_x_23) ;  /* 0xfffffff9003c7547 */ /* 0x000fec000b83ffff */
[----:B------:R-:W-:-:S07]  /*0d90*/  VIADD R18, R4, 0xfffffffd ;  /* 0xfffffffd04127836 */ /* 0x000fce0000000000 */
.L_x_22:
[----:B------:R-:W0:Y:S01]  /*0da0*/  LDC R3, c[0x0][0x3a4] ;  /* 0x0000e900ff037b82 */ /* 0x000e220000000800 */
[----:B------:R-:W1:Y:S01]  /*0db0*/  LDCU UR10, c[0x0][0x39c] ;  /* 0x00007380ff0a77ac */ /* 0x000e620008000800 */
[----:B------:R-:W2:Y:S01]  /*0dc0*/  S2R R16, SR_TID.X ;  /* 0x0000000000107919 */ /* 0x000ea20000002100 */
[----:B------:R-:W3:Y:S01]  /*0dd0*/  LDCU UR11, c[0x0][0x3a4] ;  /* 0x00007480ff0b77ac */ /* 0x000ee20008000800 */
[----:B------:R-:W-:Y:S02]  /*0de0*/  ULOP3.LUT UR9, UR21, 0x6, URZ, 0xc0, !UPT ;  /* 0x0000000615097892 */ /* 0x000fe4000f8ec0ff */
[----:B------:R-:W-:Y:S02]  /*0df0*/  UIADD3 UR12, UPT, UPT, UR21, 0x1, URZ ;  /* 0x00000001150c7890 */ /* 0x000fe4000fffe0ff */
[----:B------:R-:W-:Y:S01]  /*0e00*/  UISETP.GE.U32.AND UP0, UPT, UR9, 0x3, UPT ;  /* 0x000000030900788c */ /* 0x000fe2000bf06070 */
[----:B-1----:R-:W-:-:S04]  /*0e10*/  MOV R4, UR10 ;  /* 0x0000000a00047c02 */ /* 0x002fc80008000f00 */
[----:B------:R-:W-:Y:S01]  /*0e20*/  ISETP.LE.AND P0, PT, R4, UR28, PT ;  /* 0x0000001c04007c0c */ /* 0x000fe2000bf03270 */
[----:B0-----:R-:W-:Y:S01]  /*0e30*/  VIADD R4, R3, UR5 ;  /* 0x0000000503047c36 */ /* 0x001fe20008000000 */
[----:B---3--:R-:W-:-:S03]  /*0e40*/  ULOP3.LUT UP1, URZ, UR11, 0x1, URZ, 0xc0, !UPT ;  /* 0x000000010bff7892 */ /* 0x008fc6000f82c0ff */
[----:B------:R-:W-:Y:S01]  /*0e50*/  IMAD R3, R4, UR12, R3 ;  /* 0x0000000c04037c24 */ /* 0x000fe2000f8e0203 */
[----:B--2---:R-:W-:Y:S07]  /*0e60*/  BRA.U !UP0, `(.L_x_24) ;  /* 0x0000000508207547 */ /* 0x004fee000b800000 */
[----:B------:R-:W0:Y:S01]  /*0e70*/  LDC R4, c[0x0][0x39c] ;  /* 0x0000e700ff047b82 */ /* 0x000e220000000800 */
[----:B------:R-:W-:Y:S01]  /*0e80*/  IADD3 R17, PT, PT, R18, UR27, RZ ;  /* 0x0000001b12117c10 */ /* 0x000fe2000fffe0ff */
[----:B------:R-:W-:Y:S01]  /*0e90*/  IMAD.U32 R14, RZ, RZ, UR24 ;  /* 0x00000018ff0e7e24 */ /* 0x000fe2000f8e00ff */
[----:B------:R-:W-:Y:S02]  /*0ea0*/  MOV R15, UR24 ;  /* 0x00000018000f7c02 */ /* 0x000fe40008000f00 */
[C---:B------:R-:W-:Y:S01]  /*0eb0*/  IADD3 R29, PT, PT, R17.reuse, 0x2, RZ ;  /* 0x00000002111d7810 */ /* 0x040fe20007ffe0ff */
[C---:B------:R-:W-:Y:S01]  /*0ec0*/  VIADD R5, R17.reuse, 0x1 ;  /* 0x0000000111057836 */ /* 0x040fe20000000000 */
[----:B------:R-:W-:Y:S01]  /*0ed0*/  MOV R23, UR24 ;  /* 0x0000001800177c02 */ /* 0x000fe20008000f00 */
[----:B------:R-:W-:Y:S01]  /*0ee0*/  VIADD R27, R17, 0x3 ;  /* 0x00000003111b7836 */ /* 0x000fe20000000000 */
[----:B------:R-:W-:-:S04]  /*0ef0*/  MOV R19, UR24 ;  /* 0x0000001800137c02 */ /* 0x000fc80008000f00 */
[----:B------:R-:W-:Y:S02]  /*0f00*/  LOP3.LUT R6, R27, UR28, RZ, 0xfc, !PT ;  /* 0x0000001c1b067c12 */ /* 0x000fe4000f8efcff */
[----:B0-----:R-:W-:Y:S02]  /*0f10*/  ISETP.LE.AND P4, PT, R4, UR28, PT ;  /* 0x0000001c04007c0c */ /* 0x001fe4000bf83270 */
[C---:B------:R-:W-:Y:S02]  /*0f20*/  LOP3.LUT R4, R17.reuse, UR28, RZ, 0xfc, !PT ;  /* 0x0000001c11047c12 */ /* 0x040fe4000f8efcff */
[----:B------:R-:W-:Y:S02]  /*0f30*/  ISETP.GE.OR P1, PT, R17, UR4, P4 ;  /* 0x0000000411007c0c */ /* 0x000fe4000a726670 */
[----:B------:R-:W-:Y:S02]  /*0f40*/  ISETP.GE.OR P2, PT, R5, UR4, P4 ;  /* 0x0000000405007c0c */ /* 0x000fe4000a746670 */
[----:B------:R-:W-:-:S02]  /*0f50*/  ISETP.LT.OR P1, PT, R4, RZ, P1 ;  /* 0x000000ff0400720c */ /* 0x000fc40000f21670 */
[----:B------:R-:W-:Y:S02]  /*0f60*/  LOP3.LUT R4, R5, UR28, RZ, 0xfc, !PT ;  /* 0x0000001c05047c12 */ /* 0x000fe4000f8efcff */
[C---:B------:R-:W-:Y:S02]  /*0f70*/  ISETP.GE.OR P3, PT, R29.reuse, UR4, P4 ;  /* 0x000000041d007c0c */ /* 0x040fe4000a766670 */
[----:B------:R-:W-:Y:S02]  /*0f80*/  ISETP.LT.OR P2, PT, R4, RZ, P2 ;  /* 0x000000ff0400720c */ /* 0x000fe40001741670 */
[----:B------:R-:W-:Y:S02]  /*0f90*/  LOP3.LUT R4, R29, UR28, RZ, 0xfc, !PT ;  /* 0x0000001c1d047c12 */ /* 0x000fe4000f8efcff */
[----:B------:R-:W-:Y:S02]  /*0fa0*/  ISETP.GE.OR P4, PT, R27, UR4, P4 ;  /* 0x000000041b007c0c */ /* 0x000fe4000a786670 */
[----:B------:R-:W-:Y:S01]  /*0fb0*/  ISETP.LT.OR P3, PT, R4, RZ, P3 ;  /* 0x000000ff0400720c */ /* 0x000fe20001f61670 */
[----:B------:R-:W0:Y:S01]  /*0fc0*/  @!P1 LDC R7, c[0x0][0x398] ;  /* 0x0000e600ff079b82 */ /* 0x000e220000000800 */
[----:B------:R-:W-:Y:S01]  /*0fd0*/  ISETP.LT.OR P4, PT, R6, RZ, P4 ;  /* 0x000000ff0600720c */ /* 0x000fe20002781670 */
[----:B------:R-:W-:Y:S01]  /*0fe0*/  @!P1 IMAD.IADD R4, R3, 0x1, R18 ;  /* 0x0000000103049824 */ /* 0x000fe200078e0212 */
[----:B------:R-:W-:-:S03]  /*0ff0*/  @!P1 IADD3 R6, PT, PT, R2, R17, RZ ;  /* 0x0000001102069210 */ /* 0x000fc60007ffe0ff */
[----:B------:R-:W-:Y:S02]  /*1000*/  @!P1 IMAD R15, R4, R15, UR8 ;  /* 0x00000008040f9e24 */ /* 0x000fe4000f8e020f */
[----:B------:R-:W1:Y:S01]  /*1010*/  @!P1 LDC.64 R12, c[0x0][0x388] ;  /* 0x0000e200ff0c9b82 */ /* 0x000e620000000a00 */
[----:B------:R-:W-:-:S03]  /*1020*/  @!P2 IMAD.IADD R4, R3, 0x1, R18 ;  /* 0x000000010304a824 */ /* 0x000fc600078e0212 */
[--C-:B------:R-:W-:Y:S01]  /*1030*/  @!P3 IADD3 R21, PT, PT, R18, 0x2, R3.reuse ;  /* 0x000000021215b810 */ /* 0x100fe20007ffe003 */
[----:B------:R-:W-:Y:S01]  /*1040*/  @!P2 IMAD R4, R4, R23, UR24 ;  /* 0x000000180404ae24 */ /* 0x000fe2000f8e0217 */
[----:B------:R-:W-:Y:S02]  /*1050*/  @!P4 IADD3 R10, PT, PT, R18, 0x3, R3 ;  /* 0x00000003120ac810 */ /* 0x000fe40007ffe003 */
[----:B------:R-:W2:Y:S01]  /*1060*/  @!P1 LDC.64 R24, c[0x0][0x390] ;  /* 0x0000e400ff189b82 */ /* 0x000ea20000000a00 */
[----:B------:R-:W-:Y:S02]  /*1070*/  @!P3 IMAD R21, R21, R14, UR8 ;  /* 0x000000081515be24 */ /* 0x000fe4000f8e020e */
[----:B------:R-:W-:-:S05]  /*1080*/  @!P4 IMAD R19, R10, R19, UR8 ;  /* 0x000000080a13ce24 */ /* 0x000fca000f8e0213 */
[----:B------:R-:W3:Y:S01]  /*1090*/  @!P2 LDC.64 R8, c[0x0][0x388] ;  /* 0x0000e200ff08ab82 */ /* 0x000ee20000000a00 */
[----:B0-----:R-:W-:-:S07]  /*10a0*/  @!P1 IMAD R7, R6, R7, R16 ;  /* 0x0000000706079224 */ /* 0x001fce00078e0210 */
[----:B------:R-:W0:Y:S01]  /*10b0*/  @!P2 LDC R11, c[0x0][0x398] ;  /* 0x0000e600ff0bab82 */ /* 0x000e220000000800 */
[----:B-1----:R-:W-:Y:S01]  /*10c0*/  @!P1 IMAD.WIDE R12, R15, 0x4, R12 ;  /* 0x000000040f0c9825 */ /* 0x002fe200078e020c */
[----:B------:R-:W-:-:S03]  /*10d0*/  @!P2 IADD3 R10, PT, PT, R4, UR8, RZ ;  /* 0x00000008040aac10 */ /* 0x000fc6000fffe0ff */
[C---:B------:R-:W-:Y:S01]  /*10e0*/  @!P2 IMAD.IADD R26, R2.reuse, 0x1, R5 ;  /* 0x00000001021aa824 */ /* 0x040fe200078e0205 */
[----:B------:R1:W4:Y:S02]  /*10f0*/  @!P1 LDG.E.CONSTANT R17, desc[UR18][R12.64] ;  /* 0x000000120c119981 */ /* 0x000324000c1e9900 */
[----:B------:R-:W5:Y:S01]  /*1100*/  @!P3 LDC R22, c[0x0][0x398] ;  /* 0x0000e600ff16bb82 */ /* 0x000f620000000800 */
[----:B--2---:R-:W-:Y:S01]  /*1110*/  @!P1 IMAD.WIDE R24, R7, 0x4, R24 ;  /* 0x0000000407189825 */ /* 0x004fe200078e0218 */
[----:B------:R-:W-:-:S03]  /*1120*/  @!P4 IADD3 R27, PT, PT, R2, R27, RZ ;  /* 0x0000001b021bc210 */ /* 0x000fc60007ffe0ff */
[----:B------:R-:W-:Y:S01]  /*1130*/  @!P3 IMAD.IADD R29, R2, 0x1, R29 ;  /* 0x00000001021db824 */ /* 0x000fe200078e021d */
[----:B------:R-:W4:Y:S02]  /*1140*/  @!P1 LDG.E.CONSTANT R20, desc[UR18][R24.64] ;  /* 0x0000001218149981 */ /* 0x000f24000c1e9900 */
[----:B------:R-:W2:Y:S01]  /*1150*/  @!P2 LDC.64 R14, c[0x0][0x390] ;  /* 0x0000e400ff0eab82 */ /* 0x000ea20000000a00 */
[----:B---3--:R-:W-:-:S06]  /*1160*/  @!P2 IMAD.WIDE R8, R10, 0x4, R8 ;  /* 0x000000040a08a825 */ /* 0x008fcc00078e0208 */
[----:B------:R-:W3:Y:S01]  /*1170*/  @!P2 LDG.E.CONSTANT R9, desc[UR18][R8.64] ;  /* 0x000000120809a981 */ /* 0x000ee2000c1e9900 */
[----:B------:R-:W2:Y:S01]  /*1180*/  @!P3 LDC.64 R6, c[0x0][0x388] ;  /* 0x0000e200ff06bb82 */ /* 0x000ea20000000a00 */
[----:B0-----:R-:W-:-:S07]  /*1190*/  @!P2 IMAD R26, R26, R11, R16 ;  /* 0x0000000b1a1aa224 */ /* 0x001fce00078e0210 */
[----:B------:R-:W0:Y:S08]  /*11a0*/  @!P3 LDC.64 R4, c[0x0][0x390] ;  /* 0x0000e400ff04bb82 */ /* 0x000e300000000a00 */
[----:B------:R-:W0:Y:S08]  /*11b0*/  @!P4 LDC R23, c[0x0][0x398] ;  /* 0x0000e600ff17cb82 */ /* 0x000e300000000800 */
[----:B------:R-:W0:Y:S08]  /*11c0*/  @!P4 LDC.64 R10, c[0x0][0x388] ;  /* 0x0000e200ff0acb82 */ /* 0x000e300000000a00 */
[----:B-1----:R-:W1:Y:S01]  /*11d0*/  @!P4 LDC.64 R12, c[0x0][0x390] ;  /* 0x0000e400ff0ccb82 */ /* 0x002e620000000a00 */
[----:B-----5:R-:W-:-:S02]  /*11e0*/  @!P3 IMAD R29, R29, R22, R16 ;  /* 0x000000161d1db224 */ /* 0x020fc400078e0210 */
[----:B--2---:R-:W-:-:S04]  /*11f0*/  @!P2 IMAD.WIDE R14, R26, 0x4, R14 ;  /* 0x000000041a0ea825 */ /* 0x004fc800078e020e */
[----:B------:R-:W-:Y:S02]  /*1200*/  @!P3 IMAD.WIDE R6, R21, 0x4, R6 ;  /* 0x000000041506b825 */ /* 0x000fe400078e0206 */
[----:B------:R-:W3:Y:S02]  /*1210*/  @!P2 LDG.E.CONSTANT R14, desc[UR18][R14.64] ;  /* 0x000000120e0ea981 */ /* 0x000ee4000c1e9900 */
[----:B0-----:R-:W-:Y:S02]  /*1220*/  @!P3 IMAD.WIDE R4, R29, 0x4, R4 ;  /* 0x000000041d04b825 */ /* 0x001fe400078e0204 */
[----:B------:R-:W2:Y:S02]  /*1230*/  @!P3 LDG.E.CONSTANT R7, desc[UR18][R6.64] ;  /* 0x000000120607b981 */ /* 0x000ea4000c1e9900 */
[----:B------:R-:W-:Y:S02]  /*1240*/  @!P4 IMAD R23, R27, R23, R16 ;  /* 0x000000171b17c224 */ /* 0x000fe400078e0210 */
[----:B------:R-:W-:Y:S01]  /*1250*/  @!P4 IMAD.WIDE R10, R19, 0x4, R10 ;  /* 0x00000004130ac825 */ /* 0x000fe200078e020a */
[----:B------:R-:W2:Y:S05]  /*1260*/  @!P3 LDG.E.CONSTANT R4, desc[UR18][R4.64] ;  /* 0x000000120404b981 */ /* 0x000eaa000c1e9900 */
[----:B------:R-:W5:Y:S01]  /*1270*/  @!P4 LDG.E.CONSTANT R11, desc[UR18][R10.64] ;  /* 0x000000120a0bc981 */ /* 0x000f62000c1e9900 */
[----:B-1----:R-:W-:-:S06]  /*1280*/  @!P4 IMAD.WIDE R12, R23, 0x4, R12 ;  /* 0x00000004170cc825 */ /* 0x002fcc00078e020c */
[----:B------:R-:W5:Y:S01]  /*1290*/  @!P4 LDG.E.CONSTANT R12, desc[UR18][R12.64] ;  /* 0x000000120c0cc981 */ /* 0x000f62000c1e9900 */
[----:B------:R-:W-:Y:S02]  /*12a0*/  VIADD R18, R18, 0x4 ;  /* 0x0000000412127836 */ /* 0x000fe40000000000 */
[----:B----4-:R-:W-:-:S04]  /*12b0*/  @!P1 FFMA R0, R17, R20, R0 ;  /* 0x0000001411009223 */ /* 0x010fc80000000000 */
[----:B---3--:R-:W-:-:S04]  /*12c0*/  @!P2 FFMA R0, R9, R14, R0 ;  /* 0x0000000e0900a223 */ /* 0x008fc80000000000 */
[----:B--2---:R-:W-:-:S04]  /*12d0*/  @!P3 FFMA R0, R7, R4, R0 ;  /* 0x000000040700b223 */ /* 0x004fc80000000000 */
[----:B-----5:R-:W-:-:S07]  /*12e0*/  @!P4 FFMA R0, R11, R12, R0 ;  /* 0x0000000c0b00c223 */ /* 0x020fce0000000000 */
.L_x_24:
[----:B------:R-:W-:Y:S05]  /*12f0*/  BRA.U !UP1, `(.L_x_25) ;  /* 0x0000000109987547 */ /* 0x000fea000b800000 */
[----:B------:R-:W0:Y:S01]  /*1300*/  LDC R4, c[0x0][0x39c] ;  /* 0x0000e700ff047b82 */ /* 0x000e220000000800 */
[----:B------:R-:W-:Y:S01]  /*1310*/  IADD3 R15, PT, PT, R18, UR27, RZ ;  /* 0x0000001b120f7c10 */ /* 0x000fe2000fffe0ff */
[----:B------:R-:W-:Y:S01]  /*1320*/  IMAD.U32 R21, RZ, RZ, UR24 ;  /* 0x00000018ff157e24 */ /* 0x000fe2000f8e00ff */
[----:B------:R-:W-:-:S03]  /*1330*/  MOV R19, UR24 ;  /* 0x0000001800137c02 */ /* 0x000fc60008000f00 */
[C---:B------:R-:W-:Y:S01]  /*1340*/  VIADD R17, R15.reuse, 0x1 ;  /* 0x000000010f117836 */ /* 0x040fe20000000000 */
[----:B0-----:R-:W-:Y:S02]  /*1350*/  ISETP.LE.AND P2, PT, R4, UR28, PT ;  /* 0x0000001c04007c0c */ /* 0x001fe4000bf43270 */
[C---:B------:R-:W-:Y:S02]  /*1360*/  LOP3.LUT R4, R15.reuse, UR28, RZ, 0xfc, !PT ;  /* 0x0000001c0f047c12 */ /* 0x040fe4000f8efcff */
[----:B------:R-:W-:Y:S02]  /*1370*/  ISETP.GE.OR P1, PT, R15, UR4, P2 ;  /* 0x000000040f007c0c */ /* 0x000fe40009726670 */
[C---:B------:R-:W-:Y:S02]  /*1380*/  ISETP.GE.OR P2, PT, R17.reuse, UR4, P2 ;  /* 0x0000000411007c0c */ /* 0x040fe40009746670 */
[----:B------:R-:W-:Y:S02]  /*1390*/  ISETP.LT.OR P1, PT, R4, RZ, P1 ;  /* 0x000000ff0400720c */ /* 0x000fe40000f21670 */
[----:B------:R-:W-:-:S04]  /*13a0*/  LOP3.LUT R4, R17, UR28, RZ, 0xfc, !PT ;  /* 0x0000001c11047c12 */ /* 0x000fc8000f8efcff */
[----:B------:R-:W-:-:S07]  /*13b0*/  ISETP.LT.OR P2, PT, R4, RZ, P2 ;  /* 0x000000ff0400720c */ /* 0x000fce0001741670 */
[----:B------:R-:W0:Y:S01]  /*13c0*/  @!P1 LDC R14, c[0x0][0x398] ;  /* 0x0000e600ff0e9b82 */ /* 0x000e220000000800 */
[----:B------:R-:W-:Y:S02]  /*13d0*/  @!P1 IADD3 R12, PT, PT, R3, R18, RZ ;  /* 0x00000012030c9210 */ /* 0x000fe40007ffe0ff */
[----:B------:R-:W-:-:S03]  /*13e0*/  @!P1 IADD3 R15, PT, PT, R2, R15, RZ ;  /* 0x0000000f020f9210 */ /* 0x000fc60007ffe0ff */
[----:B------:R-:W-:Y:S02]  /*13f0*/  @!P2 IMAD.IADD R20, R3, 0x1, R18 ;  /* 0x000000010314a824 */ /* 0x000fe400078e0212 */
[----:B------:R-:W1:Y:S01]  /*1400*/  @!P1 LDC.64 R10, c[0x0][0x388] ;  /* 0x0000e200ff0a9b82 */ /* 0x000e620000000a00 */
[----:B------:R-:W-:Y:S02]  /*1410*/  @!P1 IMAD R19, R12, R19, UR8 ;  /* 0x000000080c139e24 */ /* 0x000fe4000f8e0213 */
[----:B------:R-:W-:Y:S02]  /*1420*/  @!P2 IMAD R20, R20, R21, UR24 ;  /* 0x000000181414ae24 */ /* 0x000fe4000f8e0215 */
[----:B------:R-:W-:-:S03]  /*1430*/  @!P2 IMAD.IADD R12, R2, 0x1, R17 ;  /* 0x00000001020ca824 */ /* 0x000fc600078e0211 */
[----:B------:R-:W2:Y:S01]  /*1440*/  @!P1 LDC.64 R8, c[0x0][0x390] ;  /* 0x0000e400ff089b82 */ /* 0x000ea20000000a00 */
[----:B------:R-:W-:-:S07]  /*1450*/  @!P2 IADD3 R17, PT, PT, R20, UR8, RZ ;  /* 0x000000081411ac10 */ /* 0x000fce000fffe0ff */
[----:B------:R-:W3:Y:S01]  /*1460*/  @!P2 LDC R13, c[0x0][0x398] ;  /* 0x0000e600ff0dab82 */ /* 0x000ee20000000800 */
[----:B0-----:R-:W-:-:S07]  /*1470*/  @!P1 IMAD R15, R15, R14, R16 ;  /* 0x0000000e0f0f9224 */ /* 0x001fce00078e0210 */
[----:B------:R-:W0:Y:S01]  /*1480*/  @!P2 LDC.64 R6, c[0x0][0x388] ;  /* 0x0000e200ff06ab82 */ /* 0x000e220000000a00 */
[----:B-1----:R-:W-:-:S06]  /*1490*/  @!P1 IMAD.WIDE R10, R19, 0x4, R10 ;  /* 0x00000004130a9825 */ /* 0x002fcc00078e020a */
        /* <DEDUP_REMOVED lines=9> */
[----:B------:R-:W-:Y:S02]  /*1530*/  VIADD R18, R18, 0x2 ;  /* 0x0000000212127836 */ /* 0x000fe40000000000 */
[----:B----4-:R-:W-:-:S04]  /*1540*/  @!P1 FFMA R0, R11, R9, R0 ;  /* 0x000000090b009223 */ /* 0x010fc80000000000 */
[----:B--2---:R-:W-:-:S07]  /*1550*/  @!P2 FFMA R0, R7, R5, R0 ;  /* 0x000000050700a223 */ /* 0x004fce0000000000 */
.L_x_25:
[----:B------:R-:W-:-:S04]  /*1560*/  IADD3 R9, PT, PT, R18, UR27, RZ ;  /* 0x0000001b12097c10 */ /* 0x000fc8000fffe0ff */
[C---:B------:R-:W-:Y:S02]  /*1570*/  ISETP.GE.OR P0, PT, R9.reuse, UR4, P0 ;  /* 0x0000000409007c0c */ /* 0x040fe40008706670 */
[----:B------:R-:W-:-:S04]  /*1580*/  LOP3.LUT R4, R9, UR28, RZ, 0xfc, !PT ;  /* 0x0000001c09047c12 */ /* 0x000fc8000f8efcff */
[----:B------:R-:W-:-:S13]  /*1590*/  ISETP.LT.OR P0, PT, R4, RZ, P0 ;  /* 0x000000ff0400720c */ /* 0x000fda0000701670 */
[----:B------:R-:W-:Y:S05]  /*15a0*/  @P0 BRA `(.L_x_26) ;  /* 0x0000000000340947 */ /* 0x000fea0003800000 */
[----:B------:R-:W0:Y:S01]  /*15b0*/  LDC.64 R4, c[0x0][0x388] ;  /* 0x0000e200ff047b82 */ /* 0x000e220000000a00 */
[----:B------:R-:W1:Y:S01]  /*15c0*/  LDCU UR9, c[0x0][0x398] ;  /* 0x00007300ff0977ac */ /* 0x000e620008000800 */
[----:B------:R-:W-:Y:S01]  /*15d0*/  MOV R8, UR24 ;  /* 0x0000001800087c02 */ /* 0x000fe20008000f00 */
[----:B------:R-:W-:Y:S02]  /*15e0*/  IMAD.IADD R3, R3, 0x1, R18 ;  /* 0x0000000103037824 */ /* 0x000fe400078e0212 */
[----:B------:R-:W-:Y:S02]  /*15f0*/  IMAD.IADD R9, R2, 0x1, R9 ;  /* 0x0000000102097824 */ /* 0x000fe400078e0209 */
[----:B------:R-:W-:Y:S01]  /*1600*/  IMAD R3, R3, R8, UR8 ;  /* 0x0000000803037e24 */ /* 0x000fe2000f8e0208 */
[----:B------:R-:W2:Y:S01]  /*1610*/  LDC.64 R6, c[0x0][0x390] ;  /* 0x0000e400ff067b82 */ /* 0x000ea20000000a00 */
[----:B-1----:R-:W-:Y:S02]  /*1620*/  IMAD R9, R9, UR9, R16 ;  /* 0x0000000909097c24 */ /* 0x002fe4000f8e0210 */
[----:B0-----:R-:W-:-:S06]  /*1630*/  IMAD.WIDE R2, R3, 0x4, R4 ;  /* 0x0000000403027825 */ /* 0x001fcc00078e0204 */
[----:B------:R-:W3:Y:S01]  /*1640*/  LDG.E.CONSTANT R3, desc[UR18][R2.64] ;  /* 0x0000001202037981 */ /* 0x000ee2000c1e9900 */
[----:B--2---:R-:W-:-:S06]  /*1650*/  IMAD.WIDE R4, R9, 0x4, R6 ;  /* 0x0000000409047825 */ /* 0x004fcc00078e0206 */
[----:B------:R-:W3:Y:S02]  /*1660*/  LDG.E.CONSTANT R4, desc[UR18][R4.64] ;  /* 0x0000001204047981 */ /* 0x000ee4000c1e9900 */
[----:B---3--:R-:W-:-:S07]  /*1670*/  FFMA R0, R3, R4, R0 ;  /* 0x0000000403007223 */ /* 0x008fce0000000000 */
.L_x_26:
[----:B------:R-:W-:Y:S02]  /*1680*/  UISETP.NE.AND UP0, UPT, UR5, UR11, UPT ;  /* 0x0000000b0500728c */ /* 0x000fe4000bf05270 */
[----:B------:R-:W-:-:S07]  /*1690*/  UIADD3 UR9, UPT, UPT, UR5, 0x1, URZ ;  /* 0x0000000105097890 */ /* 0x000fce000fffe0ff */
[----:B------:R-:W-:Y:S01]  /*16a0*/  UMOV UR5, UR9 ;  /* 0x0000000900057c82 */ /* 0x000fe20008000000 */
[----:B------:R-:W-:Y:S05]  /*16b0*/  BRA.U UP0, `(.L_x_27) ;  /* 0xffffffe900a47547 */ /* 0x000fea000b83ffff */
.L_x_21:
[----:B------:R-:W0:Y:S01]  /*16c0*/  LDC R3, c[0x0][0x398] ;  /* 0x0000e600ff037b82 */ /* 0x000e220000000800 */
[----:B------:R-:W2:Y:S01]  /*16d0*/  S2R R6, SR_TID.X ;  /* 0x0000000000067919 */ /* 0x000ea20000002100 */
[----:B------:R-:W-:Y:S01]  /*16e0*/  BSSY.RECONVERGENT B0, `(.L_x_28) ;  /* 0x0000015000007945 */ /* 0x000fe20003800200 */
[----:B------:R-:W2:Y:S01]  /*16f0*/  S2R R7, SR_CTAID.Z ;  /* 0x0000000000077919 */ /* 0x000ea20000002700 */
[----:B0-----:R-:W-:Y:S01]  /*1700*/  I2FP.F32.S32 R5, R3 ;  /* 0x0000000300057245 */ /* 0x001fe20000201400 */
[----:B-1----:R-:W-:-:S03]  /*1710*/  IMAD R3, R3, UR26, RZ ;  /* 0x0000001a03037c24 */ /* 0x002fc6000f8e02ff */
[----:B------:R-:W0:Y:S02]  /*1720*/  MUFU.RCP R2, R5 ;  /* 0x0000000500027308 */ /* 0x000e240000001000 */
[----:B------:R-:W-:-:S06]  /*1730*/  R2UR UR5, R3 ;  /* 0x00000000030572ca */ /* 0x000fcc00000e0000 */
[----:B------:R-:W1:Y:S07]  /*1740*/  FCHK P0, R0, R5 ;  /* 0x0000000500007302 */ /* 0x000e6e0000000000 */
[----:B----4-:R-:W-:Y:S01]  /*1750*/  UIMAD UR5, UR5, UR10, UR20 ;  /* 0x0000000a050572a4 */ /* 0x010fe2000f8e0214 */
[----:B0-----:R-:W-:-:S04]  /*1760*/  FFMA R3, -R5, R2, 1 ;  /* 0x3f80000005037423 */ /* 0x001fc80000000102 */
[----:B------:R-:W-:Y:S01]  /*1770*/  FFMA R3, R2, R3, R2 ;  /* 0x0000000302037223 */ /* 0x000fe20000000002 */
[----:B------:R-:W-:Y:S01]  /*1780*/  MOV R9, UR5 ;  /* 0x0000000500097c02 */ /* 0x000fe20008000f00 */
[----:B--2---:R-:W-:Y:S02]  /*1790*/  IMAD R2, R6, UR24, R7 ;  /* 0x0000001806027c24 */ /* 0x004fe4000f8e0207 */
[----:B------:R-:W-:Y:S02]  /*17a0*/  FFMA R4, R3, R0, RZ ;  /* 0x0000000003047223 */ /* 0x000fe400000000ff */
[----:B------:R-:W-:Y:S02]  /*17b0*/  IMAD R2, R9, UR4, R2 ;  /* 0x0000000409027c24 */ /* 0x000fe4000f8e0202 */
[----:B------:R-:W-:-:S04]  /*17c0*/  FFMA R6, -R5, R4, R0 ;  /* 0x0000000405067223 */ /* 0x000fc80000000100 */
[----:B------:R-:W-:Y:S01]  /*17d0*/  FFMA R7, R3, R6, R4 ;  /* 0x0000000603077223 */ /* 0x000fe20000000004 */
[----:B-1----:R-:W-:Y:S06]  /*17e0*/  @!P0 BRA `(.L_x_29) ;  /* 0x0000000000108947 */ /* 0x002fec0003800000 */
[----:B------:R-:W-:Y:S01]  /*17f0*/  IMAD.MOV.U32 R3, RZ, RZ, R0 ;  /* 0x000000ffff037224 */ /* 0x000fe200078e0000 */
[----:B------:R-:W-:-:S07]  /*1800*/  MOV R4, 0x1820 ;  /* 0x0000182000047802 */ /* 0x000fce0000000f00 */
[----:B------:R-:W-:Y:S05]  /*1810*/  CALL.REL.NOINC `($__internal_1_$__cuda_sm3x_div_rn_noftz_f32_slowpath) ;  /* 0x0000000000187944 */ /* 0x000fea0003c00000 */
[----:B------:R-:W-:-:S07]  /*1820*/  MOV R7, R0 ;  /* 0x0000000000077202 */ /* 0x000fce0000000f00 */
.L_x_29:
[----:B------:R-:W-:Y:S05]  /*1830*/  BSYNC.RECONVERGENT B0 ;  /* 0x0000000000007941 */ /* 0x000fea0003800200 */
.L_x_28:
[----:B------:R-:W0:Y:S02]  /*1840*/  LDC.64 R4, c[0x0][0x380] ;  /* 0x0000e000ff047b82 */ /* 0x000e240000000a00 */
[----:B0-----:R-:W-:-:S05]  /*1850*/  IMAD.WIDE R2, R2, 0x4, R4 ;  /* 0x0000000402027825 */ /* 0x001fca00078e0204 */
[----:B------:R-:W-:Y:S01]  /*1860*/  STG.E desc[UR18][R2.64], R7 ;  /* 0x0000000702007986 */ /* 0x000fe2000c101912 */
[----:B------:R-:W-:Y:S05]  /*1870*/  EXIT ;  /* 0x000000000000794d */ /* 0x000fea0003800000 */
        .weak           $__internal_1_$__cuda_sm3x_div_rn_noftz_f32_slowpath
        .type           $__internal_1_$__cuda_sm3x_div_rn_noftz_f32_slowpath,@function
        .size           $__internal_1_$__cuda_sm3x_div_rn_noftz_f32_slowpath,(.L_x_43 - $__internal_1_$__cuda_sm3x_div_rn_noftz_f32_slowpath)
$__internal_1_$__cuda_sm3x_div_rn_noftz_f32_slowpath:
[----:B------:R-:W-:Y:S01]  /*1880*/  SHF.R.U32.HI R6, RZ, 0x17, R5 ;  /* 0x00000017ff067819 */ /* 0x000fe20000011605 */
[----:B------:R-:W-:Y:S01]  /*1890*/  BSSY.RECONVERGENT B1, `(.L_x_30) ;  /* 0x0000063000017945 */ /* 0x000fe20003800200 */
[----:B------:R-:W-:Y:S02]  /*18a0*/  SHF.R.U32.HI R0, RZ, 0x17, R3 ;  /* 0x00000017ff007819 */ /* 0x000fe40000011603 */
[----:B------:R-:W-:Y:S02]  /*18b0*/  LOP3.LUT R6, R6, 0xff, RZ, 0xc0, !PT ;  /* 0x000000ff06067812 */ /* 0x000fe400078ec0ff */
[----:B------:R-:W-:-:S03]  /*18c0*/  LOP3.LUT R10, R0, 0xff, RZ, 0xc0, !PT ;  /* 0x000000ff000a7812 */ /* 0x000fc600078ec0ff */
[----:B------:R-:W-:Y:S01]  /*18d0*/  VIADD R8, R6, 0xffffffff ;  /* 0xffffffff06087836 */ /* 0x000fe20000000000 */
[----:B------:R-:W-:-:S04]  /*18e0*/  IADD3 R9, PT, PT, R10, -0x1, RZ ;  /* 0xffffffff0a097810 */ /* 0x000fc80007ffe0ff */
        /* <DEDUP_REMOVED lines=23> */
[----:B------:R-:W-:Y:S01]  /*1a60*/  @P0 IMAD.MOV.U32 R7, RZ, RZ, RZ ;  /* 0x000000ffff070224 */ /* 0x000fe200078e00ff */
[----:B------:R-:W-:Y:S01]  /*1a70*/  @!P0 MOV R7, 0xffffffc0 ;  /* 0xffffffc000078802 */ /* 0x000fe20000000f00 */
[----:B------:R-:W-:Y:S01]  /*1a80*/  @!P0 FFMA R3, R3, 1.84467440737095516160e+19, RZ ;  /* 0x5f80000003038823 */ /* 0x000fe200000000ff */
[----:B------:R-:W-:-:S03]  /*1a90*/  @!P1 FFMA R5, R0, 1.84467440737095516160e+19, RZ ;  /* 0x5f80000000059823 */ /* 0x000fc600000000ff */
[----:B------:R-:W-:-:S07]  /*1aa0*/  @!P1 VIADD R7, R7, 0x40 ;  /* 0x0000004007079836 */ /* 0x000fce0000000000 */
.L_x_31:
        /* <DEDUP_REMOVED lines=17> */
[----:B------:R-:W-:-:S05]  /*1bc0*/  LOP3.LUT R3, R3, 0xff, RZ, 0xc0, !PT ;  /* 0x000000ff03037812 */ /* 0x000fca00078ec0ff */
[----:B------:R-:W-:-:S05]  /*1bd0*/  IMAD.IADD R7, R3, 0x1, R6 ;  /* 0x0000000103077824 */ /* 0x000fca00078e0206 */
[----:B------:R-:W-:-:S04]  /*1be0*/  IADD3 R3, PT, PT, R7, -0x1, RZ ;  /* 0xffffffff07037810 */ /* 0x000fc80007ffe0ff */
        /* <DEDUP_REMOVED lines=10> */
[C---:B------:R-:W-:Y:S02]  /*1c90*/  VIADD R8, R7.reuse, 0x20 ;  /* 0x0000002007087836 */ /* 0x040fe40000000000 */
[CCC-:B------:R-:W-:Y:S01]  /*1ca0*/  FFMA.RM R6, R12.reuse, R10.reuse, R9.reuse ;  /* 0x0000000a0c067223 */ /* 0x1c0fe20000004009 */
[----:B------:R-:W-:Y:S02]  /*1cb0*/  ISETP.NE.AND P2, PT, R7, RZ, PT ;  /* 0x000000ff0700720c */ /* 0x000fe40003f45270 */
[----:B------:R-:W-:Y:S01]  /*1cc0*/  LOP3.LUT R5, R3, 0x7fffff, RZ, 0xc0, !PT ;  /* 0x007fffff03057812 */ /* 0x000fe200078ec0ff */
[----:B------:R-:W-:Y:S01]  /*1cd0*/  FFMA.RP R3, R12, R10, R9 ;  /* 0x0000000a0c037223 */ /* 0x000fe20000008009 */
[----:B------:R-:W-:Y:S02]  /*1ce0*/  ISETP.NE.AND P1, PT, R7, RZ, PT ;  /* 0x000000ff0700720c */ /* 0x000fe40003f25270 */
[----:B------:R-:W-:-:S02]  /*1cf0*/  LOP3.LUT R5, R5, 0x800000, RZ, 0xfc, !PT ;  /* 0x0080000005057812 */ /* 0x000fc400078efcff */
[----:B------:R-:W-:Y:S02]  /*1d00*/  IADD3 R7, PT, PT, -R7, RZ, RZ ;  /* 0x000000ff07077210 */ /* 0x000fe40007ffe1ff */
[----:B------:R-:W-:Y:S02]  /*1d10*/  SHF.L.U32 R8, R5, R8, RZ ;  /* 0x0000000805087219 */ /* 0x000fe400000006ff */
[----:B------:R-:W-:Y:S02]  /*1d20*/  FSETP.NEU.FTZ.AND P0, PT, R3, R6, PT ;  /* 0x000000060300720b */ /* 0x000fe40003f1d000 */
[----:B------:R-:W-:Y:S02]  /*1d30*/  SEL R6, R7, RZ, P2 ;  /* 0x000000ff07067207 */ /* 0x000fe40001000000 */
[----:B------:R-:W-:Y:S02]  /*1d40*/  ISETP.NE.AND P1, PT, R8, RZ, P1 ;  /* 0x000000ff0800720c */ /* 0x000fe40000f25270 */
[----:B------:R-:W-:-:S02]  /*1d50*/  SHF.R.U32.HI R6, RZ, R6, R5 ;  /* 0x00000006ff067219 */ /* 0x000fc40000011605 */
[----:B------:R-:W-:Y:S02]  /*1d60*/  PLOP3.LUT P0, PT, P0, P1, PT, 0xf8, 0x8f ;  /* 0x00000000008f781c */ /* 0x000fe40000703f70 */
[----:B------:R-:W-:Y:S02]  /*1d70*/  SHF.R.U32.HI R8, RZ, 0x1, R6 ;  /* 0x00000001ff087819 */ /* 0x000fe40000011606 */
[----:B------:R-:W-:-:S04]  /*1d80*/  SEL R3, RZ, 0x1, !P0 ;  /* 0x00000001ff037807 */ /* 0x000fc80004000000 */
[----:B------:R-:W-:-:S04]  /*1d90*/  LOP3.LUT R3, R3, 0x1, R8, 0xf8, !PT ;  /* 0x0000000103037812 */ /* 0x000fc800078ef808 */
[----:B------:R-:W-:-:S05]  /*1da0*/  LOP3.LUT R3, R3, R6, RZ, 0xc0, !PT ;  /* 0x0000000603037212 */ /* 0x000fca00078ec0ff */
[----:B------:R-:W-:-:S05]  /*1db0*/  IMAD.IADD R3, R8, 0x1, R3 ;  /* 0x0000000108037824 */ /* 0x000fca00078e0203 */
[----:B------:R-:W-:Y:S01]  /*1dc0*/  LOP3.LUT R0, R3, R0, RZ, 0xfc, !PT ;  /* 0x0000000003007212 */ /* 0x000fe200078efcff */
[----:B------:R-:W-:Y:S06]  /*1dd0*/  BRA `(.L_x_39) ;  /* 0x0000000000107947 */ /* 0x000fec0003800000 */
.L_x_38:
[----:B------:R-:W-:-:S04]  /*1de0*/  LOP3.LUT R0, R0, 0x80000000, RZ, 0xc0, !PT ;  /* 0x8000000000007812 */ /* 0x000fc800078ec0ff */
[----:B------:R-:W-:Y:S01]  /*1df0*/  LOP3.LUT R0, R0, 0x7f800000, RZ, 0xfc, !PT ;  /* 0x7f80000000007812 */ /* 0x000fe200078efcff */
[----:B------:R-:W-:Y:S06]  /*1e00*/  BRA `(.L_x_39) ;  /* 0x0000000000047947 */ /* 0x000fec0003800000 */
.L_x_37:
[----:B------:R-:W-:-:S07]  /*1e10*/  LEA R0, R6, R0, 0x17 ;  /* 0x0000000006007211 */ /* 0x000fce00078eb8ff */
.L_x_39:
[----:B------:R-:W-:Y:S05]  /*1e20*/  BSYNC.RECONVERGENT B2 ;  /* 0x0000000000027941 */ /* 0x000fea0003800200 */
.L_x_36:
[----:B------:R-:W-:Y:S05]  /*1e30*/  BRA `(.L_x_40) ;  /* 0x0000000000207947 */ /* 0x000fea0003800000 */
.L_x_35:
[----:B------:R-:W-:-:S04]  /*1e40*/  LOP3.LUT R0, R5, 0x80000000, R3, 0x48, !PT ;  /* 0x8000000005007812 */ /* 0x000fc800078e4803 */
[----:B------:R-:W-:Y:S01]  /*1e50*/  LOP3.LUT R0, R0, 0x7f800000, RZ, 0xfc, !PT ;  /* 0x7f80000000007812 */ /* 0x000fe200078efcff */
[----:B------:R-:W-:Y:S06]  /*1e60*/  BRA `(.L_x_40) ;  /* 0x0000000000147947 */ /* 0x000fec0003800000 */
.L_x_34:
[----:B------:R-:W-:Y:S01]  /*1e70*/  LOP3.LUT R0, R5, 0x80000000, R3, 0x48, !PT ;  /* 0x8000000005007812 */ /* 0x000fe200078e4803 */
[----:B------:R-:W-:Y:S06]  /*1e80*/  BRA `(.L_x_40) ;  /* 0x00000000000c7947 */ /* 0x000fec0003800000 */
.L_x_33:
[----:B------:R-:W0:Y:S01]  /*1e90*/  MUFU.RSQ R0, -QNAN ;  /* 0xffc0000000007908 */ /* 0x000e220000001400 */
[----:B------:R-:W-:Y:S05]  /*1ea0*/  BRA `(.L_x_40) ;  /* 0x0000000000047947 */ /* 0x000fea0003800000 */
.L_x_32:
[----:B------:R-:W-:-:S07]  /*1eb0*/  FADD.FTZ R0, R3, R0 ;  /* 0x0000000003007221 */ /* 0x000fce0000010000 */
.L_x_40:
[----:B------:R-:W-:Y:S05]  /*1ec0*/  BSYNC.RECONVERGENT B1 ;  /* 0x0000000000017941 */ /* 0x000fea0003800200 */
.L_x_30:
[----:B------:R-:W-:-:S04]  /*1ed0*/  IMAD.MOV.U32 R5, RZ, RZ, 0x0 ;  /* 0x00000000ff057424 */ /* 0x000fc800078e00ff */
[----:B0-----:R-:W-:Y:S05]  /*1ee0*/  RET.REL.NODEC R4 `(_Z34correlation_backward_input1_kernelPfPKfS1_iiii) ;  /* 0xffffffe004447950 */ /* 0x001fea0003c3ffff */
.L_x_41:
        /* <DEDUP_REMOVED lines=9> */
.L_x_43:


//--------------------- .nv.shared.reserved.0     --------------------------
	.section	.nv.shared.reserved.0,"aw",@nobits
	.weak		__nv_reservedSMEM_offset_0_alias
	.size		__nv_reservedSMEM_offset_0_alias, 0, 64
	.other		__nv_reservedSMEM_offset_0_alias,@"STO_CUDA_RESERVED_SHARED STV_DEFAULT"
__nv_reservedSMEM_offset_0_alias:
	.zero		0
	.zero		64


//--------------------- .nv.constant0._Z34correlation_backward_input2_kernelPfPKfS1_iiii --------------------------
	.section	.nv.constant0._Z34correlation_backward_input2_kernelPfPKfS1_iiii,"a",@progbits
	.sectionflags	@""
	.align	4
.nv.constant0._Z34correlation_backward_input2_kernelPfPKfS1_iiii:
	.zero		936


//--------------------- .nv.constant0._Z34correlation_backward_input1_kernelPfPKfS1_iiii --------------------------
	.section	.nv.constant0._Z34correlation_backward_input1_kernelPfPKfS1_iiii,"a",@progbits
	.sectionflags	@""
	.align	4
.nv.constant0._Z34correlation_backward_input1_kernelPfPKfS1_iiii:
	.zero		936


//--------------------- SYMBOLS --------------------------

	.type		.nv.reservedSmem.offset0,@object
	.size		.nv.reservedSmem.offset0,0x4
